//
// Generated by NVIDIA NVVM Compiler
//
// Compiler Build ID: CL-36424714
// Cuda compilation tools, release 13.0, V13.0.88
// Based on NVVM 20.0.0
//

.version 9.0
.target sm_100
.address_size 64

	// .globl	_Z13ft_sgemm_hugeiiiPfS_S_ff
.extern .func  (.param .b32 func_retval0) vprintf
(
	.param .b64 vprintf_param_0,
	.param .b64 vprintf_param_1
)
;
// _ZZ13ft_sgemm_hugeiiiPfS_S_ffE6shared has been demoted
.global .align 1 .b8 $str[23] = {116, 120, 58, 32, 37, 100, 44, 32, 107, 58, 32, 37, 100, 44, 32, 37, 102, 44, 32, 37, 102, 10};

.visible .entry _Z13ft_sgemm_hugeiiiPfS_S_ff(
	.param .u32 _Z13ft_sgemm_hugeiiiPfS_S_ff_param_0,
	.param .u32 _Z13ft_sgemm_hugeiiiPfS_S_ff_param_1,
	.param .u32 _Z13ft_sgemm_hugeiiiPfS_S_ff_param_2,
	.param .u64 .ptr .align 1 _Z13ft_sgemm_hugeiiiPfS_S_ff_param_3,
	.param .u64 .ptr .align 1 _Z13ft_sgemm_hugeiiiPfS_S_ff_param_4,
	.param .u64 .ptr .align 1 _Z13ft_sgemm_hugeiiiPfS_S_ff_param_5,
	.param .f32 _Z13ft_sgemm_hugeiiiPfS_S_ff_param_6,
	.param .f32 _Z13ft_sgemm_hugeiiiPfS_S_ff_param_7
)
.maxntid 256
{
	.local .align 8 .b8 	__local_depot0[24];
	.reg .b64 	%SP;
	.reg .b64 	%SPL;
	.reg .pred 	%p<32>;
	.reg .b32 	%r<281>;
	.reg .b32 	%f<1880>;
	.reg .b64 	%rd<71>;
	.reg .b64 	%fd<30>;
	// demoted variable
	.shared .align 4 .b8 _ZZ13ft_sgemm_hugeiiiPfS_S_ffE6shared[16384];
	mov.u64 	%SPL, __local_depot0;
	cvta.local.u64 	%SP, %SPL;
	ld.param.u32 	%r17, [_Z13ft_sgemm_hugeiiiPfS_S_ff_param_0];
	ld.param.u32 	%r18, [_Z13ft_sgemm_hugeiiiPfS_S_ff_param_1];
	ld.param.u32 	%r19, [_Z13ft_sgemm_hugeiiiPfS_S_ff_param_2];
	ld.param.u64 	%rd12, [_Z13ft_sgemm_hugeiiiPfS_S_ff_param_3];
	ld.param.u64 	%rd13, [_Z13ft_sgemm_hugeiiiPfS_S_ff_param_4];
	cvta.to.global.u64 	%rd1, %rd13;
	cvta.to.global.u64 	%rd2, %rd12;
	mov.u32 	%r1, %tid.x;
	mov.u32 	%r2, %ctaid.x;
	mov.u32 	%r3, %ctaid.y;
	shr.u32 	%r20, %r1, 5;
	shr.u32 	%r21, %r1, 1;
	and.b32  	%r22, %r21, 64;
	shl.b32 	%r23, %r1, 1;
	and.b32  	%r24, %r23, 56;
	or.b32  	%r4, %r24, %r22;
	shl.b32 	%r25, %r2, 7;
	and.b32  	%r26, %r1, 96;
	shl.b32 	%r27, %r1, 3;
	and.b32  	%r28, %r27, 24;
	or.b32  	%r5, %r26, %r28;
	shl.b32 	%r29, %r3, 7;
	shl.b32 	%r30, %r1, 2;
	and.b32  	%r31, %r30, 124;
	or.b32  	%r32, %r31, %r29;
	cvt.u64.u32 	%rd14, %r32;
	mul.lo.s32 	%r33, %r18, %r20;
	cvt.s64.s32 	%rd15, %r33;
	add.s64 	%rd3, %rd15, %rd14;
	shl.b64 	%rd16, %rd3, 2;
	add.s64 	%rd17, %rd1, %rd16;
	cvt.u64.u32 	%rd18, %r31;
	cvt.s64.s32 	%rd19, %r25;
	or.b64  	%rd20, %rd18, %rd19;
	mul.lo.s32 	%r34, %r17, %r20;
	cvt.s64.s32 	%rd21, %r34;
	add.s64 	%rd4, %rd20, %rd21;
	shl.b64 	%rd22, %rd4, 2;
	add.s64 	%rd23, %rd2, %rd22;
	ld.global.v4.f32 	{%f427, %f428, %f429, %f430}, [%rd23];
	ld.global.v4.f32 	{%f431, %f432, %f433, %f434}, [%rd17];
	shl.b32 	%r35, %r1, 4;
	mov.u32 	%r279, _ZZ13ft_sgemm_hugeiiiPfS_S_ffE6shared;
	add.s32 	%r37, %r279, %r35;
	st.shared.v4.f32 	[%r37+8192], {%f427, %f428, %f429, %f430};
	st.shared.v4.f32 	[%r37], {%f431, %f432, %f433, %f434};
	add.f32 	%f435, %f427, %f428;
	add.f32 	%f436, %f435, %f429;
	add.f32 	%f437, %f436, %f430;
	mov.b32 	%r38, %f437;
	shfl.sync.bfly.b32	%r39|%p2, %r38, 1, 31, -1;
	mov.b32 	%f438, %r39;
	add.f32 	%f439, %f437, %f438;
	mov.b32 	%r40, %f439;
	shfl.sync.bfly.b32	%r41|%p3, %r40, 2, 31, -1;
	mov.b32 	%f440, %r41;
	add.f32 	%f441, %f439, %f440;
	mov.b32 	%r42, %f441;
	shfl.sync.bfly.b32	%r43|%p4, %r42, 4, 31, -1;
	mov.b32 	%f442, %r43;
	add.f32 	%f443, %f441, %f442;
	mov.b32 	%r44, %f443;
	shfl.sync.bfly.b32	%r45|%p5, %r44, 8, 31, -1;
	mov.b32 	%f444, %r45;
	add.f32 	%f445, %f443, %f444;
	mov.b32 	%r46, %f445;
	shfl.sync.bfly.b32	%r47|%p6, %r46, 16, 31, -1;
	mov.b32 	%f446, %r47;
	add.f32 	%f447, %f445, %f446;
	bar.sync 	0;
	add.f32 	%f448, %f431, %f432;
	add.f32 	%f449, %f448, %f433;
	add.f32 	%f450, %f449, %f434;
	mov.b32 	%r48, %f450;
	shfl.sync.bfly.b32	%r49|%p7, %r48, 1, 31, -1;
	mov.b32 	%f451, %r49;
	add.f32 	%f452, %f450, %f451;
	mov.b32 	%r50, %f452;
	shfl.sync.bfly.b32	%r51|%p8, %r50, 2, 31, -1;
	mov.b32 	%f453, %r51;
	add.f32 	%f454, %f452, %f453;
	mov.b32 	%r52, %f454;
	shfl.sync.bfly.b32	%r53|%p9, %r52, 4, 31, -1;
	mov.b32 	%f455, %r53;
	add.f32 	%f456, %f454, %f455;
	mov.b32 	%r54, %f456;
	shfl.sync.bfly.b32	%r55|%p10, %r54, 8, 31, -1;
	mov.b32 	%f457, %r55;
	add.f32 	%f458, %f456, %f457;
	mov.b32 	%r56, %f458;
	shfl.sync.bfly.b32	%r57|%p11, %r56, 16, 31, -1;
	mov.b32 	%f459, %r57;
	add.f32 	%f460, %f458, %f459;
	mul.f32 	%f461, %f431, %f447;
	mul.f32 	%f462, %f432, %f447;
	mul.f32 	%f463, %f433, %f447;
	mul.f32 	%f464, %f434, %f447;
	st.shared.v4.f32 	[%r37+12288], {%f461, %f462, %f463, %f464};
	mul.f32 	%f465, %f427, %f460;
	mul.f32 	%f466, %f428, %f460;
	mul.f32 	%f467, %f429, %f460;
	mul.f32 	%f468, %f430, %f460;
	st.shared.v4.f32 	[%r37+4096], {%f465, %f466, %f467, %f468};
	bar.sync 	0;
	setp.gt.u32 	%p12, %r1, 127;
	selp.b32 	%r58, 0, 2048, %p12;
	and.b32  	%r59, %r1, 127;
	or.b32  	%r6, %r58, %r59;
	setp.lt.s32 	%p13, %r19, 1;
	mov.f32 	%f1742, 0f00000000;
	mov.f32 	%f1741, %f1742;
	mov.f32 	%f1740, %f1742;
	mov.f32 	%f1739, %f1742;
	mov.f32 	%f1738, %f1742;
	mov.f32 	%f1737, %f1742;
	mov.f32 	%f1736, %f1742;
	mov.f32 	%f1735, %f1742;
	mov.f32 	%f1734, %f1742;
	mov.f32 	%f1733, %f1742;
	mov.f32 	%f1732, %f1742;
	mov.f32 	%f1731, %f1742;
	mov.f32 	%f1730, %f1742;
	mov.f32 	%f1729, %f1742;
	mov.f32 	%f1728, %f1742;
	mov.f32 	%f1727, %f1742;
	mov.f32 	%f1726, %f1742;
	mov.f32 	%f1725, %f1742;
	mov.f32 	%f1724, %f1742;
	mov.f32 	%f1723, %f1742;
	mov.f32 	%f1722, %f1742;
	mov.f32 	%f1721, %f1742;
	mov.f32 	%f1720, %f1742;
	mov.f32 	%f1719, %f1742;
	mov.f32 	%f1718, %f1742;
	mov.f32 	%f1717, %f1742;
	mov.f32 	%f1716, %f1742;
	mov.f32 	%f1715, %f1742;
	mov.f32 	%f1714, %f1742;
	mov.f32 	%f1713, %f1742;
	mov.f32 	%f1712, %f1742;
	mov.f32 	%f1711, %f1742;
	mov.f32 	%f1710, %f1742;
	mov.f32 	%f1709, %f1742;
	mov.f32 	%f1708, %f1742;
	mov.f32 	%f1707, %f1742;
	mov.f32 	%f1706, %f1742;
	mov.f32 	%f1705, %f1742;
	mov.f32 	%f1704, %f1742;
	mov.f32 	%f1695, %f1742;
	mov.f32 	%f1694, %f1742;
	mov.f32 	%f1693, %f1742;
	mov.f32 	%f1692, %f1742;
	mov.f32 	%f1691, %f1742;
	mov.f32 	%f1690, %f1742;
	mov.f32 	%f1689, %f1742;
	mov.f32 	%f1688, %f1742;
	mov.f32 	%f1687, %f1742;
	mov.f32 	%f1686, %f1742;
	mov.f32 	%f1685, %f1742;
	mov.f32 	%f1684, %f1742;
	mov.f32 	%f1683, %f1742;
	mov.f32 	%f1682, %f1742;
	mov.f32 	%f1681, %f1742;
	mov.f32 	%f1680, %f1742;
	mov.f32 	%f1679, %f1742;
	mov.f32 	%f1678, %f1742;
	mov.f32 	%f1677, %f1742;
	mov.f32 	%f1676, %f1742;
	mov.f32 	%f1675, %f1742;
	mov.f32 	%f1674, %f1742;
	mov.f32 	%f1673, %f1742;
	mov.f32 	%f1672, %f1742;
	mov.f32 	%f1671, %f1742;
	@%p13 bra 	$L__BB0_10;
	ld.param.u32 	%r274, [_Z13ft_sgemm_hugeiiiPfS_S_ff_param_1];
	ld.param.u32 	%r271, [_Z13ft_sgemm_hugeiiiPfS_S_ff_param_0];
	shl.b32 	%r63, %r6, 2;
	add.s32 	%r64, %r279, %r63;
	ld.shared.f32 	%f470, [%r64+4096];
	ld.shared.f32 	%f471, [%r64+4608];
	ld.shared.f32 	%f472, [%r64+5120];
	ld.shared.f32 	%f473, [%r64+5632];
	ld.shared.f32 	%f474, [%r64+6144];
	ld.shared.f32 	%f475, [%r64+6656];
	ld.shared.f32 	%f476, [%r64+7168];
	ld.shared.f32 	%f477, [%r64+7680];
	shl.b32 	%r65, %r5, 2;
	add.s32 	%r66, %r279, %r65;
	ld.shared.v4.f32 	{%f1665, %f1664, %f1663, %f1662}, [%r66+16];
	ld.shared.v4.f32 	{%f1669, %f1668, %f1667, %f1666}, [%r66];
	shl.b32 	%r67, %r4, 2;
	add.s32 	%r280, %r279, 8192;
	add.s32 	%r68, %r280, %r67;
	ld.shared.v4.f32 	{%f1658, %f1659, %f1660, %f1661}, [%r68+16];
	ld.shared.v4.f32 	{%f1654, %f1655, %f1656, %f1657}, [%r68];
	setp.eq.s32 	%p14, %r1, 127;
	shl.b32 	%r69, %r271, 3;
	shl.b32 	%r70, %r274, 3;
	or.b32  	%r71, %r2, %r3;
	setp.eq.s32 	%p15, %r71, 0;
	and.pred  	%p1, %p14, %p15;
	mul.wide.s32 	%rd25, %r69, 4;
	add.s64 	%rd26, %rd22, %rd25;
	add.s64 	%rd70, %rd2, %rd26;
	mul.wide.s32 	%rd28, %r70, 4;
	add.s64 	%rd29, %rd16, %rd28;
	add.s64 	%rd69, %rd1, %rd29;
	add.f32 	%f478, %f470, 0f00000000;
	add.f32 	%f479, %f478, %f471;
	add.f32 	%f480, %f479, %f472;
	add.f32 	%f481, %f480, %f473;
	add.f32 	%f482, %f481, %f474;
	add.f32 	%f483, %f482, %f475;
	add.f32 	%f484, %f483, %f476;
	add.f32 	%f1670, %f484, %f477;
	mov.f32 	%f1671, 0f00000000;
	mov.b32 	%r277, 0;
	not.pred 	%p19, %p1;
	mov.u32 	%r278, %r277;
	mov.f32 	%f1672, %f1671;
	mov.f32 	%f1673, %f1671;
	mov.f32 	%f1674, %f1671;
	mov.f32 	%f1675, %f1671;
	mov.f32 	%f1676, %f1671;
	mov.f32 	%f1677, %f1671;
	mov.f32 	%f1678, %f1671;
	mov.f32 	%f1679, %f1671;
	mov.f32 	%f1680, %f1671;
	mov.f32 	%f1681, %f1671;
	mov.f32 	%f1682, %f1671;
	mov.f32 	%f1683, %f1671;
	mov.f32 	%f1684, %f1671;
	mov.f32 	%f1685, %f1671;
	mov.f32 	%f1686, %f1671;
	mov.f32 	%f1687, %f1671;
	mov.f32 	%f1688, %f1671;
	mov.f32 	%f1689, %f1671;
	mov.f32 	%f1690, %f1671;
	mov.f32 	%f1691, %f1671;
	mov.f32 	%f1692, %f1671;
	mov.f32 	%f1693, %f1671;
	mov.f32 	%f1694, %f1671;
	mov.f32 	%f1695, %f1671;
	mov.f32 	%f1790, %f1671;
	mov.f32 	%f1789, %f1671;
	mov.f32 	%f1788, %f1671;
	mov.f32 	%f1787, %f1671;
	mov.f32 	%f1786, %f1671;
	mov.f32 	%f1785, %f1671;
	mov.f32 	%f1784, %f1671;
	mov.f32 	%f1783, %f1671;
	mov.f32 	%f1704, %f1671;
	mov.f32 	%f1705, %f1671;
	mov.f32 	%f1706, %f1671;
	mov.f32 	%f1707, %f1671;
	mov.f32 	%f1708, %f1671;
	mov.f32 	%f1709, %f1671;
	mov.f32 	%f1710, %f1671;
	mov.f32 	%f1711, %f1671;
	mov.f32 	%f1712, %f1671;
	mov.f32 	%f1713, %f1671;
	mov.f32 	%f1714, %f1671;
	mov.f32 	%f1715, %f1671;
	mov.f32 	%f1716, %f1671;
	mov.f32 	%f1717, %f1671;
	mov.f32 	%f1718, %f1671;
	mov.f32 	%f1719, %f1671;
	mov.f32 	%f1720, %f1671;
	mov.f32 	%f1721, %f1671;
	mov.f32 	%f1722, %f1671;
	mov.f32 	%f1723, %f1671;
	mov.f32 	%f1724, %f1671;
	mov.f32 	%f1725, %f1671;
	mov.f32 	%f1726, %f1671;
	mov.f32 	%f1727, %f1671;
	mov.f32 	%f1728, %f1671;
	mov.f32 	%f1729, %f1671;
	mov.f32 	%f1730, %f1671;
	mov.f32 	%f1731, %f1671;
	mov.f32 	%f1732, %f1671;
	mov.f32 	%f1733, %f1671;
	mov.f32 	%f1734, %f1671;
	mov.f32 	%f1735, %f1671;
	mov.f32 	%f1736, %f1671;
	mov.f32 	%f1737, %f1671;
	mov.f32 	%f1738, %f1671;
	mov.f32 	%f1739, %f1671;
	mov.f32 	%f1740, %f1671;
	mov.f32 	%f1741, %f1671;
	mov.f32 	%f1742, %f1671;
$L__BB0_2:
	ld.global.v4.f32 	{%f107, %f108, %f109, %f110}, [%rd70];
	ld.global.v4.f32 	{%f111, %f112, %f113, %f114}, [%rd69];
	mov.u32 	%r11, %tid.x;
	shl.b32 	%r72, %r11, 1;
	and.b32  	%r73, %r72, 256;
	shl.b32 	%r74, %r11, 3;
	and.b32  	%r75, %r74, 224;
	or.b32  	%r76, %r75, %r73;
	add.s32 	%r77, %r280, %r76;
	shl.b32 	%r78, %r11, 5;
	and.b32  	%r79, %r78, 96;
	shl.b32 	%r80, %r11, 2;
	and.b32  	%r81, %r80, 384;
	or.b32  	%r82, %r81, %r79;
	add.s32 	%r83, %r279, %r82;
	ld.shared.v4.f32 	{%f485, %f486, %f487, %f488}, [%r77+512];
	ld.shared.v4.f32 	{%f489, %f490, %f491, %f492}, [%r77+528];
	ld.shared.v4.f32 	{%f493, %f494, %f495, %f496}, [%r83+512];
	ld.shared.v4.f32 	{%f497, %f498, %f499, %f500}, [%r83+528];
	fma.rn.f32 	%f501, %f1654, %f1669, %f1671;
	fma.rn.f32 	%f502, %f1669, %f1655, %f1672;
	fma.rn.f32 	%f503, %f1656, %f1669, %f1673;
	fma.rn.f32 	%f504, %f1669, %f1657, %f1674;
	fma.rn.f32 	%f505, %f1658, %f1669, %f1675;
	fma.rn.f32 	%f506, %f1669, %f1659, %f1676;
	fma.rn.f32 	%f507, %f1660, %f1669, %f1677;
	fma.rn.f32 	%f508, %f1669, %f1661, %f1678;
	fma.rn.f32 	%f509, %f1654, %f1668, %f1679;
	fma.rn.f32 	%f510, %f1668, %f1655, %f1680;
	fma.rn.f32 	%f511, %f1656, %f1668, %f1681;
	fma.rn.f32 	%f512, %f1668, %f1657, %f1682;
	fma.rn.f32 	%f513, %f1658, %f1668, %f1683;
	fma.rn.f32 	%f514, %f1668, %f1659, %f1684;
	fma.rn.f32 	%f515, %f1660, %f1668, %f1685;
	fma.rn.f32 	%f516, %f1668, %f1661, %f1686;
	fma.rn.f32 	%f517, %f1654, %f1667, %f1687;
	fma.rn.f32 	%f518, %f1667, %f1655, %f1688;
	fma.rn.f32 	%f519, %f1656, %f1667, %f1689;
	fma.rn.f32 	%f520, %f1667, %f1657, %f1690;
	fma.rn.f32 	%f521, %f1658, %f1667, %f1691;
	fma.rn.f32 	%f522, %f1667, %f1659, %f1692;
	fma.rn.f32 	%f523, %f1660, %f1667, %f1693;
	fma.rn.f32 	%f524, %f1667, %f1661, %f1694;
	fma.rn.f32 	%f525, %f1654, %f1666, %f1695;
	fma.rn.f32 	%f526, %f1666, %f1655, %f1704;
	fma.rn.f32 	%f527, %f1656, %f1666, %f1705;
	fma.rn.f32 	%f528, %f1666, %f1657, %f1706;
	fma.rn.f32 	%f529, %f1658, %f1666, %f1707;
	fma.rn.f32 	%f530, %f1666, %f1659, %f1708;
	fma.rn.f32 	%f531, %f1660, %f1666, %f1709;
	fma.rn.f32 	%f532, %f1666, %f1661, %f1710;
	fma.rn.f32 	%f533, %f1654, %f1665, %f1711;
	fma.rn.f32 	%f534, %f1665, %f1655, %f1712;
	fma.rn.f32 	%f535, %f1656, %f1665, %f1713;
	fma.rn.f32 	%f536, %f1665, %f1657, %f1714;
	fma.rn.f32 	%f537, %f1658, %f1665, %f1715;
	fma.rn.f32 	%f538, %f1665, %f1659, %f1716;
	fma.rn.f32 	%f539, %f1660, %f1665, %f1717;
	fma.rn.f32 	%f540, %f1665, %f1661, %f1718;
	fma.rn.f32 	%f541, %f1654, %f1664, %f1719;
	fma.rn.f32 	%f542, %f1664, %f1655, %f1720;
	fma.rn.f32 	%f543, %f1656, %f1664, %f1721;
	fma.rn.f32 	%f544, %f1664, %f1657, %f1722;
	fma.rn.f32 	%f545, %f1658, %f1664, %f1723;
	fma.rn.f32 	%f546, %f1664, %f1659, %f1724;
	fma.rn.f32 	%f547, %f1660, %f1664, %f1725;
	fma.rn.f32 	%f548, %f1664, %f1661, %f1726;
	fma.rn.f32 	%f549, %f1654, %f1663, %f1727;
	fma.rn.f32 	%f550, %f1663, %f1655, %f1728;
	fma.rn.f32 	%f551, %f1656, %f1663, %f1729;
	fma.rn.f32 	%f552, %f1663, %f1657, %f1730;
	fma.rn.f32 	%f553, %f1658, %f1663, %f1731;
	fma.rn.f32 	%f554, %f1663, %f1659, %f1732;
	fma.rn.f32 	%f555, %f1660, %f1663, %f1733;
	fma.rn.f32 	%f556, %f1663, %f1661, %f1734;
	fma.rn.f32 	%f557, %f1654, %f1662, %f1735;
	fma.rn.f32 	%f558, %f1662, %f1655, %f1736;
	fma.rn.f32 	%f559, %f1656, %f1662, %f1737;
	fma.rn.f32 	%f560, %f1662, %f1657, %f1738;
	fma.rn.f32 	%f561, %f1658, %f1662, %f1739;
	fma.rn.f32 	%f562, %f1662, %f1659, %f1740;
	fma.rn.f32 	%f563, %f1660, %f1662, %f1741;
	fma.rn.f32 	%f564, %f1662, %f1661, %f1742;
	ld.shared.v4.f32 	{%f565, %f566, %f567, %f568}, [%r77+1024];
	ld.shared.v4.f32 	{%f569, %f570, %f571, %f572}, [%r77+1040];
	ld.shared.v4.f32 	{%f573, %f574, %f575, %f576}, [%r83+1024];
	ld.shared.v4.f32 	{%f577, %f578, %f579, %f580}, [%r83+1040];
	fma.rn.f32 	%f581, %f485, %f493, %f501;
	fma.rn.f32 	%f582, %f493, %f486, %f502;
	fma.rn.f32 	%f583, %f487, %f493, %f503;
	fma.rn.f32 	%f584, %f493, %f488, %f504;
	fma.rn.f32 	%f585, %f489, %f493, %f505;
	fma.rn.f32 	%f586, %f493, %f490, %f506;
	fma.rn.f32 	%f587, %f491, %f493, %f507;
	fma.rn.f32 	%f588, %f493, %f492, %f508;
	fma.rn.f32 	%f589, %f485, %f494, %f509;
	fma.rn.f32 	%f590, %f494, %f486, %f510;
	fma.rn.f32 	%f591, %f487, %f494, %f511;
	fma.rn.f32 	%f592, %f494, %f488, %f512;
	fma.rn.f32 	%f593, %f489, %f494, %f513;
	fma.rn.f32 	%f594, %f494, %f490, %f514;
	fma.rn.f32 	%f595, %f491, %f494, %f515;
	fma.rn.f32 	%f596, %f494, %f492, %f516;
	fma.rn.f32 	%f597, %f485, %f495, %f517;
	fma.rn.f32 	%f598, %f495, %f486, %f518;
	fma.rn.f32 	%f599, %f487, %f495, %f519;
	fma.rn.f32 	%f600, %f495, %f488, %f520;
	fma.rn.f32 	%f601, %f489, %f495, %f521;
	fma.rn.f32 	%f602, %f495, %f490, %f522;
	fma.rn.f32 	%f603, %f491, %f495, %f523;
	fma.rn.f32 	%f604, %f495, %f492, %f524;
	fma.rn.f32 	%f605, %f485, %f496, %f525;
	fma.rn.f32 	%f606, %f496, %f486, %f526;
	fma.rn.f32 	%f607, %f487, %f496, %f527;
	fma.rn.f32 	%f608, %f496, %f488, %f528;
	fma.rn.f32 	%f609, %f489, %f496, %f529;
	fma.rn.f32 	%f610, %f496, %f490, %f530;
	fma.rn.f32 	%f611, %f491, %f496, %f531;
	fma.rn.f32 	%f612, %f496, %f492, %f532;
	fma.rn.f32 	%f613, %f485, %f497, %f533;
	fma.rn.f32 	%f614, %f497, %f486, %f534;
	fma.rn.f32 	%f615, %f487, %f497, %f535;
	fma.rn.f32 	%f616, %f497, %f488, %f536;
	fma.rn.f32 	%f617, %f489, %f497, %f537;
	fma.rn.f32 	%f618, %f497, %f490, %f538;
	fma.rn.f32 	%f619, %f491, %f497, %f539;
	fma.rn.f32 	%f620, %f497, %f492, %f540;
	fma.rn.f32 	%f621, %f485, %f498, %f541;
	fma.rn.f32 	%f622, %f498, %f486, %f542;
	fma.rn.f32 	%f623, %f487, %f498, %f543;
	fma.rn.f32 	%f624, %f498, %f488, %f544;
	fma.rn.f32 	%f625, %f489, %f498, %f545;
	fma.rn.f32 	%f626, %f498, %f490, %f546;
	fma.rn.f32 	%f627, %f491, %f498, %f547;
	fma.rn.f32 	%f628, %f498, %f492, %f548;
	fma.rn.f32 	%f629, %f485, %f499, %f549;
	fma.rn.f32 	%f630, %f499, %f486, %f550;
	fma.rn.f32 	%f631, %f487, %f499, %f551;
	fma.rn.f32 	%f632, %f499, %f488, %f552;
	fma.rn.f32 	%f633, %f489, %f499, %f553;
	fma.rn.f32 	%f634, %f499, %f490, %f554;
	fma.rn.f32 	%f635, %f491, %f499, %f555;
	fma.rn.f32 	%f636, %f499, %f492, %f556;
	fma.rn.f32 	%f637, %f485, %f500, %f557;
	fma.rn.f32 	%f638, %f500, %f486, %f558;
	fma.rn.f32 	%f639, %f487, %f500, %f559;
	fma.rn.f32 	%f640, %f500, %f488, %f560;
	fma.rn.f32 	%f641, %f489, %f500, %f561;
	fma.rn.f32 	%f642, %f500, %f490, %f562;
	fma.rn.f32 	%f643, %f491, %f500, %f563;
	fma.rn.f32 	%f644, %f500, %f492, %f564;
	ld.shared.v4.f32 	{%f645, %f646, %f647, %f648}, [%r77+1536];
	ld.shared.v4.f32 	{%f649, %f650, %f651, %f652}, [%r77+1552];
	ld.shared.v4.f32 	{%f653, %f654, %f655, %f656}, [%r83+1536];
	ld.shared.v4.f32 	{%f657, %f658, %f659, %f660}, [%r83+1552];
	fma.rn.f32 	%f661, %f565, %f573, %f581;
	fma.rn.f32 	%f662, %f573, %f566, %f582;
	fma.rn.f32 	%f663, %f567, %f573, %f583;
	fma.rn.f32 	%f664, %f573, %f568, %f584;
	fma.rn.f32 	%f665, %f569, %f573, %f585;
	fma.rn.f32 	%f666, %f573, %f570, %f586;
	fma.rn.f32 	%f667, %f571, %f573, %f587;
	fma.rn.f32 	%f668, %f573, %f572, %f588;
	fma.rn.f32 	%f669, %f565, %f574, %f589;
	fma.rn.f32 	%f670, %f574, %f566, %f590;
	fma.rn.f32 	%f671, %f567, %f574, %f591;
	fma.rn.f32 	%f672, %f574, %f568, %f592;
	fma.rn.f32 	%f673, %f569, %f574, %f593;
	fma.rn.f32 	%f674, %f574, %f570, %f594;
	fma.rn.f32 	%f675, %f571, %f574, %f595;
	fma.rn.f32 	%f676, %f574, %f572, %f596;
	fma.rn.f32 	%f677, %f565, %f575, %f597;
	fma.rn.f32 	%f678, %f575, %f566, %f598;
	fma.rn.f32 	%f679, %f567, %f575, %f599;
	fma.rn.f32 	%f680, %f575, %f568, %f600;
	fma.rn.f32 	%f681, %f569, %f575, %f601;
	fma.rn.f32 	%f682, %f575, %f570, %f602;
	fma.rn.f32 	%f683, %f571, %f575, %f603;
	fma.rn.f32 	%f684, %f575, %f572, %f604;
	fma.rn.f32 	%f685, %f565, %f576, %f605;
	fma.rn.f32 	%f686, %f576, %f566, %f606;
	fma.rn.f32 	%f687, %f567, %f576, %f607;
	fma.rn.f32 	%f688, %f576, %f568, %f608;
	fma.rn.f32 	%f689, %f569, %f576, %f609;
	fma.rn.f32 	%f690, %f576, %f570, %f610;
	fma.rn.f32 	%f691, %f571, %f576, %f611;
	fma.rn.f32 	%f692, %f576, %f572, %f612;
	fma.rn.f32 	%f693, %f565, %f577, %f613;
	fma.rn.f32 	%f694, %f577, %f566, %f614;
	fma.rn.f32 	%f695, %f567, %f577, %f615;
	fma.rn.f32 	%f696, %f577, %f568, %f616;
	fma.rn.f32 	%f697, %f569, %f577, %f617;
	fma.rn.f32 	%f698, %f577, %f570, %f618;
	fma.rn.f32 	%f699, %f571, %f577, %f619;
	fma.rn.f32 	%f700, %f577, %f572, %f620;
	fma.rn.f32 	%f701, %f565, %f578, %f621;
	fma.rn.f32 	%f702, %f578, %f566, %f622;
	fma.rn.f32 	%f703, %f567, %f578, %f623;
	fma.rn.f32 	%f704, %f578, %f568, %f624;
	fma.rn.f32 	%f705, %f569, %f578, %f625;
	fma.rn.f32 	%f706, %f578, %f570, %f626;
	fma.rn.f32 	%f707, %f571, %f578, %f627;
	fma.rn.f32 	%f708, %f578, %f572, %f628;
	fma.rn.f32 	%f709, %f565, %f579, %f629;
	fma.rn.f32 	%f710, %f579, %f566, %f630;
	fma.rn.f32 	%f711, %f567, %f579, %f631;
	fma.rn.f32 	%f712, %f579, %f568, %f632;
	fma.rn.f32 	%f713, %f569, %f579, %f633;
	fma.rn.f32 	%f714, %f579, %f570, %f634;
	fma.rn.f32 	%f715, %f571, %f579, %f635;
	fma.rn.f32 	%f716, %f579, %f572, %f636;
	fma.rn.f32 	%f717, %f565, %f580, %f637;
	fma.rn.f32 	%f718, %f580, %f566, %f638;
	fma.rn.f32 	%f719, %f567, %f580, %f639;
	fma.rn.f32 	%f720, %f580, %f568, %f640;
	fma.rn.f32 	%f721, %f569, %f580, %f641;
	fma.rn.f32 	%f722, %f580, %f570, %f642;
	fma.rn.f32 	%f723, %f571, %f580, %f643;
	fma.rn.f32 	%f724, %f580, %f572, %f644;
	ld.shared.v4.f32 	{%f725, %f726, %f727, %f728}, [%r77+2048];
	ld.shared.v4.f32 	{%f729, %f730, %f731, %f732}, [%r77+2064];
	ld.shared.v4.f32 	{%f733, %f734, %f735, %f736}, [%r83+2048];
	ld.shared.v4.f32 	{%f737, %f738, %f739, %f740}, [%r83+2064];
	fma.rn.f32 	%f741, %f645, %f653, %f661;
	fma.rn.f32 	%f742, %f653, %f646, %f662;
	fma.rn.f32 	%f743, %f647, %f653, %f663;
	fma.rn.f32 	%f744, %f653, %f648, %f664;
	fma.rn.f32 	%f745, %f649, %f653, %f665;
	fma.rn.f32 	%f746, %f653, %f650, %f666;
	fma.rn.f32 	%f747, %f651, %f653, %f667;
	fma.rn.f32 	%f748, %f653, %f652, %f668;
	fma.rn.f32 	%f749, %f645, %f654, %f669;
	fma.rn.f32 	%f750, %f654, %f646, %f670;
	fma.rn.f32 	%f751, %f647, %f654, %f671;
	fma.rn.f32 	%f752, %f654, %f648, %f672;
	fma.rn.f32 	%f753, %f649, %f654, %f673;
	fma.rn.f32 	%f754, %f654, %f650, %f674;
	fma.rn.f32 	%f755, %f651, %f654, %f675;
	fma.rn.f32 	%f756, %f654, %f652, %f676;
	fma.rn.f32 	%f757, %f645, %f655, %f677;
	fma.rn.f32 	%f758, %f655, %f646, %f678;
	fma.rn.f32 	%f759, %f647, %f655, %f679;
	fma.rn.f32 	%f760, %f655, %f648, %f680;
	fma.rn.f32 	%f761, %f649, %f655, %f681;
	fma.rn.f32 	%f762, %f655, %f650, %f682;
	fma.rn.f32 	%f763, %f651, %f655, %f683;
	fma.rn.f32 	%f764, %f655, %f652, %f684;
	fma.rn.f32 	%f765, %f645, %f656, %f685;
	fma.rn.f32 	%f766, %f656, %f646, %f686;
	fma.rn.f32 	%f767, %f647, %f656, %f687;
	fma.rn.f32 	%f768, %f656, %f648, %f688;
	fma.rn.f32 	%f769, %f649, %f656, %f689;
	fma.rn.f32 	%f770, %f656, %f650, %f690;
	fma.rn.f32 	%f771, %f651, %f656, %f691;
	fma.rn.f32 	%f772, %f656, %f652, %f692;
	fma.rn.f32 	%f773, %f645, %f657, %f693;
	fma.rn.f32 	%f774, %f657, %f646, %f694;
	fma.rn.f32 	%f775, %f647, %f657, %f695;
	fma.rn.f32 	%f776, %f657, %f648, %f696;
	fma.rn.f32 	%f777, %f649, %f657, %f697;
	fma.rn.f32 	%f778, %f657, %f650, %f698;
	fma.rn.f32 	%f779, %f651, %f657, %f699;
	fma.rn.f32 	%f780, %f657, %f652, %f700;
	fma.rn.f32 	%f781, %f645, %f658, %f701;
	fma.rn.f32 	%f782, %f658, %f646, %f702;
	fma.rn.f32 	%f783, %f647, %f658, %f703;
	fma.rn.f32 	%f784, %f658, %f648, %f704;
	fma.rn.f32 	%f785, %f649, %f658, %f705;
	fma.rn.f32 	%f786, %f658, %f650, %f706;
	fma.rn.f32 	%f787, %f651, %f658, %f707;
	fma.rn.f32 	%f788, %f658, %f652, %f708;
	fma.rn.f32 	%f789, %f645, %f659, %f709;
	fma.rn.f32 	%f790, %f659, %f646, %f710;
	fma.rn.f32 	%f791, %f647, %f659, %f711;
	fma.rn.f32 	%f792, %f659, %f648, %f712;
	fma.rn.f32 	%f793, %f649, %f659, %f713;
	fma.rn.f32 	%f794, %f659, %f650, %f714;
	fma.rn.f32 	%f795, %f651, %f659, %f715;
	fma.rn.f32 	%f796, %f659, %f652, %f716;
	fma.rn.f32 	%f797, %f645, %f660, %f717;
	fma.rn.f32 	%f798, %f660, %f646, %f718;
	fma.rn.f32 	%f799, %f647, %f660, %f719;
	fma.rn.f32 	%f800, %f660, %f648, %f720;
	fma.rn.f32 	%f801, %f649, %f660, %f721;
	fma.rn.f32 	%f802, %f660, %f650, %f722;
	fma.rn.f32 	%f803, %f651, %f660, %f723;
	fma.rn.f32 	%f804, %f660, %f652, %f724;
	ld.shared.v4.f32 	{%f805, %f806, %f807, %f808}, [%r77+2560];
	ld.shared.v4.f32 	{%f809, %f810, %f811, %f812}, [%r77+2576];
	ld.shared.v4.f32 	{%f813, %f814, %f815, %f816}, [%r83+2560];
	ld.shared.v4.f32 	{%f817, %f818, %f819, %f820}, [%r83+2576];
	fma.rn.f32 	%f821, %f725, %f733, %f741;
	fma.rn.f32 	%f822, %f733, %f726, %f742;
	fma.rn.f32 	%f823, %f727, %f733, %f743;
	fma.rn.f32 	%f824, %f733, %f728, %f744;
	fma.rn.f32 	%f825, %f729, %f733, %f745;
	fma.rn.f32 	%f826, %f733, %f730, %f746;
	fma.rn.f32 	%f827, %f731, %f733, %f747;
	fma.rn.f32 	%f828, %f733, %f732, %f748;
	fma.rn.f32 	%f829, %f725, %f734, %f749;
	fma.rn.f32 	%f830, %f734, %f726, %f750;
	fma.rn.f32 	%f831, %f727, %f734, %f751;
	fma.rn.f32 	%f832, %f734, %f728, %f752;
	fma.rn.f32 	%f833, %f729, %f734, %f753;
	fma.rn.f32 	%f834, %f734, %f730, %f754;
	fma.rn.f32 	%f835, %f731, %f734, %f755;
	fma.rn.f32 	%f836, %f734, %f732, %f756;
	fma.rn.f32 	%f837, %f725, %f735, %f757;
	fma.rn.f32 	%f838, %f735, %f726, %f758;
	fma.rn.f32 	%f839, %f727, %f735, %f759;
	fma.rn.f32 	%f840, %f735, %f728, %f760;
	fma.rn.f32 	%f841, %f729, %f735, %f761;
	fma.rn.f32 	%f842, %f735, %f730, %f762;
	fma.rn.f32 	%f843, %f731, %f735, %f763;
	fma.rn.f32 	%f844, %f735, %f732, %f764;
	fma.rn.f32 	%f845, %f725, %f736, %f765;
	fma.rn.f32 	%f846, %f736, %f726, %f766;
	fma.rn.f32 	%f847, %f727, %f736, %f767;
	fma.rn.f32 	%f848, %f736, %f728, %f768;
	fma.rn.f32 	%f849, %f729, %f736, %f769;
	fma.rn.f32 	%f850, %f736, %f730, %f770;
	fma.rn.f32 	%f851, %f731, %f736, %f771;
	fma.rn.f32 	%f852, %f736, %f732, %f772;
	fma.rn.f32 	%f853, %f725, %f737, %f773;
	fma.rn.f32 	%f854, %f737, %f726, %f774;
	fma.rn.f32 	%f855, %f727, %f737, %f775;
	fma.rn.f32 	%f856, %f737, %f728, %f776;
	fma.rn.f32 	%f857, %f729, %f737, %f777;
	fma.rn.f32 	%f858, %f737, %f730, %f778;
	fma.rn.f32 	%f859, %f731, %f737, %f779;
	fma.rn.f32 	%f860, %f737, %f732, %f780;
	fma.rn.f32 	%f861, %f725, %f738, %f781;
	fma.rn.f32 	%f862, %f738, %f726, %f782;
	fma.rn.f32 	%f863, %f727, %f738, %f783;
	fma.rn.f32 	%f864, %f738, %f728, %f784;
	fma.rn.f32 	%f865, %f729, %f738, %f785;
	fma.rn.f32 	%f866, %f738, %f730, %f786;
	fma.rn.f32 	%f867, %f731, %f738, %f787;
	fma.rn.f32 	%f868, %f738, %f732, %f788;
	fma.rn.f32 	%f869, %f725, %f739, %f789;
	fma.rn.f32 	%f870, %f739, %f726, %f790;
	fma.rn.f32 	%f871, %f727, %f739, %f791;
	fma.rn.f32 	%f872, %f739, %f728, %f792;
	fma.rn.f32 	%f873, %f729, %f739, %f793;
	fma.rn.f32 	%f874, %f739, %f730, %f794;
	fma.rn.f32 	%f875, %f731, %f739, %f795;
	fma.rn.f32 	%f876, %f739, %f732, %f796;
	fma.rn.f32 	%f877, %f725, %f740, %f797;
	fma.rn.f32 	%f878, %f740, %f726, %f798;
	fma.rn.f32 	%f879, %f727, %f740, %f799;
	fma.rn.f32 	%f880, %f740, %f728, %f800;
	fma.rn.f32 	%f881, %f729, %f740, %f801;
	fma.rn.f32 	%f882, %f740, %f730, %f802;
	fma.rn.f32 	%f883, %f731, %f740, %f803;
	fma.rn.f32 	%f884, %f740, %f732, %f804;
	ld.shared.v4.f32 	{%f885, %f886, %f887, %f888}, [%r77+3072];
	ld.shared.v4.f32 	{%f889, %f890, %f891, %f892}, [%r77+3088];
	ld.shared.v4.f32 	{%f893, %f894, %f895, %f896}, [%r83+3072];
	ld.shared.v4.f32 	{%f897, %f898, %f899, %f900}, [%r83+3088];
	fma.rn.f32 	%f901, %f805, %f813, %f821;
	fma.rn.f32 	%f902, %f813, %f806, %f822;
	fma.rn.f32 	%f903, %f807, %f813, %f823;
	fma.rn.f32 	%f904, %f813, %f808, %f824;
	fma.rn.f32 	%f905, %f809, %f813, %f825;
	fma.rn.f32 	%f906, %f813, %f810, %f826;
	fma.rn.f32 	%f907, %f811, %f813, %f827;
	fma.rn.f32 	%f908, %f813, %f812, %f828;
	fma.rn.f32 	%f909, %f805, %f814, %f829;
	fma.rn.f32 	%f910, %f814, %f806, %f830;
	fma.rn.f32 	%f911, %f807, %f814, %f831;
	fma.rn.f32 	%f912, %f814, %f808, %f832;
	fma.rn.f32 	%f913, %f809, %f814, %f833;
	fma.rn.f32 	%f914, %f814, %f810, %f834;
	fma.rn.f32 	%f915, %f811, %f814, %f835;
	fma.rn.f32 	%f916, %f814, %f812, %f836;
	fma.rn.f32 	%f917, %f805, %f815, %f837;
	fma.rn.f32 	%f918, %f815, %f806, %f838;
	fma.rn.f32 	%f919, %f807, %f815, %f839;
	fma.rn.f32 	%f920, %f815, %f808, %f840;
	fma.rn.f32 	%f921, %f809, %f815, %f841;
	fma.rn.f32 	%f922, %f815, %f810, %f842;
	fma.rn.f32 	%f923, %f811, %f815, %f843;
	fma.rn.f32 	%f924, %f815, %f812, %f844;
	fma.rn.f32 	%f925, %f805, %f816, %f845;
	fma.rn.f32 	%f926, %f816, %f806, %f846;
	fma.rn.f32 	%f927, %f807, %f816, %f847;
	fma.rn.f32 	%f928, %f816, %f808, %f848;
	fma.rn.f32 	%f929, %f809, %f816, %f849;
	fma.rn.f32 	%f930, %f816, %f810, %f850;
	fma.rn.f32 	%f931, %f811, %f816, %f851;
	fma.rn.f32 	%f932, %f816, %f812, %f852;
	fma.rn.f32 	%f933, %f805, %f817, %f853;
	fma.rn.f32 	%f934, %f817, %f806, %f854;
	fma.rn.f32 	%f935, %f807, %f817, %f855;
	fma.rn.f32 	%f936, %f817, %f808, %f856;
	fma.rn.f32 	%f937, %f809, %f817, %f857;
	fma.rn.f32 	%f938, %f817, %f810, %f858;
	fma.rn.f32 	%f939, %f811, %f817, %f859;
	fma.rn.f32 	%f940, %f817, %f812, %f860;
	fma.rn.f32 	%f941, %f805, %f818, %f861;
	fma.rn.f32 	%f942, %f818, %f806, %f862;
	fma.rn.f32 	%f943, %f807, %f818, %f863;
	fma.rn.f32 	%f944, %f818, %f808, %f864;
	fma.rn.f32 	%f945, %f809, %f818, %f865;
	fma.rn.f32 	%f946, %f818, %f810, %f866;
	fma.rn.f32 	%f947, %f811, %f818, %f867;
	fma.rn.f32 	%f948, %f818, %f812, %f868;
	fma.rn.f32 	%f949, %f805, %f819, %f869;
	fma.rn.f32 	%f950, %f819, %f806, %f870;
	fma.rn.f32 	%f951, %f807, %f819, %f871;
	fma.rn.f32 	%f952, %f819, %f808, %f872;
	fma.rn.f32 	%f953, %f809, %f819, %f873;
	fma.rn.f32 	%f954, %f819, %f810, %f874;
	fma.rn.f32 	%f955, %f811, %f819, %f875;
	fma.rn.f32 	%f956, %f819, %f812, %f876;
	fma.rn.f32 	%f957, %f805, %f820, %f877;
	fma.rn.f32 	%f958, %f820, %f806, %f878;
	fma.rn.f32 	%f959, %f807, %f820, %f879;
	fma.rn.f32 	%f960, %f820, %f808, %f880;
	fma.rn.f32 	%f961, %f809, %f820, %f881;
	fma.rn.f32 	%f962, %f820, %f810, %f882;
	fma.rn.f32 	%f963, %f811, %f820, %f883;
	fma.rn.f32 	%f964, %f820, %f812, %f884;
	ld.shared.v4.f32 	{%f965, %f966, %f967, %f968}, [%r77+3584];
	ld.shared.v4.f32 	{%f969, %f970, %f971, %f972}, [%r77+3600];
	ld.shared.v4.f32 	{%f973, %f974, %f975, %f976}, [%r83+3584];
	ld.shared.v4.f32 	{%f977, %f978, %f979, %f980}, [%r83+3600];
	fma.rn.f32 	%f981, %f885, %f893, %f901;
	fma.rn.f32 	%f982, %f893, %f886, %f902;
	fma.rn.f32 	%f983, %f887, %f893, %f903;
	fma.rn.f32 	%f984, %f893, %f888, %f904;
	fma.rn.f32 	%f985, %f889, %f893, %f905;
	fma.rn.f32 	%f986, %f893, %f890, %f906;
	fma.rn.f32 	%f987, %f891, %f893, %f907;
	fma.rn.f32 	%f988, %f893, %f892, %f908;
	fma.rn.f32 	%f989, %f885, %f894, %f909;
	fma.rn.f32 	%f990, %f894, %f886, %f910;
	fma.rn.f32 	%f991, %f887, %f894, %f911;
	fma.rn.f32 	%f992, %f894, %f888, %f912;
	fma.rn.f32 	%f993, %f889, %f894, %f913;
	fma.rn.f32 	%f994, %f894, %f890, %f914;
	fma.rn.f32 	%f995, %f891, %f894, %f915;
	fma.rn.f32 	%f996, %f894, %f892, %f916;
	fma.rn.f32 	%f997, %f885, %f895, %f917;
	fma.rn.f32 	%f998, %f895, %f886, %f918;
	fma.rn.f32 	%f999, %f887, %f895, %f919;
	fma.rn.f32 	%f1000, %f895, %f888, %f920;
	fma.rn.f32 	%f1001, %f889, %f895, %f921;
	fma.rn.f32 	%f1002, %f895, %f890, %f922;
	fma.rn.f32 	%f1003, %f891, %f895, %f923;
	fma.rn.f32 	%f1004, %f895, %f892, %f924;
	fma.rn.f32 	%f1005, %f885, %f896, %f925;
	fma.rn.f32 	%f1006, %f896, %f886, %f926;
	fma.rn.f32 	%f1007, %f887, %f896, %f927;
	fma.rn.f32 	%f1008, %f896, %f888, %f928;
	fma.rn.f32 	%f1009, %f889, %f896, %f929;
	fma.rn.f32 	%f1010, %f896, %f890, %f930;
	fma.rn.f32 	%f1011, %f891, %f896, %f931;
	fma.rn.f32 	%f1012, %f896, %f892, %f932;
	fma.rn.f32 	%f1013, %f885, %f897, %f933;
	fma.rn.f32 	%f1014, %f897, %f886, %f934;
	fma.rn.f32 	%f1015, %f887, %f897, %f935;
	fma.rn.f32 	%f1016, %f897, %f888, %f936;
	fma.rn.f32 	%f1017, %f889, %f897, %f937;
	fma.rn.f32 	%f1018, %f897, %f890, %f938;
	fma.rn.f32 	%f1019, %f891, %f897, %f939;
	fma.rn.f32 	%f1020, %f897, %f892, %f940;
	fma.rn.f32 	%f1021, %f885, %f898, %f941;
	fma.rn.f32 	%f1022, %f898, %f886, %f942;
	fma.rn.f32 	%f1023, %f887, %f898, %f943;
	fma.rn.f32 	%f1024, %f898, %f888, %f944;
	fma.rn.f32 	%f1025, %f889, %f898, %f945;
	fma.rn.f32 	%f1026, %f898, %f890, %f946;
	fma.rn.f32 	%f1027, %f891, %f898, %f947;
	fma.rn.f32 	%f1028, %f898, %f892, %f948;
	fma.rn.f32 	%f1029, %f885, %f899, %f949;
	fma.rn.f32 	%f1030, %f899, %f886, %f950;
	fma.rn.f32 	%f1031, %f887, %f899, %f951;
	fma.rn.f32 	%f1032, %f899, %f888, %f952;
	fma.rn.f32 	%f1033, %f889, %f899, %f953;
	fma.rn.f32 	%f1034, %f899, %f890, %f954;
	fma.rn.f32 	%f1035, %f891, %f899, %f955;
	fma.rn.f32 	%f1036, %f899, %f892, %f956;
	fma.rn.f32 	%f1037, %f885, %f900, %f957;
	fma.rn.f32 	%f1038, %f900, %f886, %f958;
	fma.rn.f32 	%f1039, %f887, %f900, %f959;
	fma.rn.f32 	%f1040, %f900, %f888, %f960;
	fma.rn.f32 	%f1041, %f889, %f900, %f961;
	fma.rn.f32 	%f1042, %f900, %f890, %f962;
	fma.rn.f32 	%f1043, %f891, %f900, %f963;
	fma.rn.f32 	%f1044, %f900, %f892, %f964;
	fma.rn.f32 	%f1671, %f965, %f973, %f981;
	fma.rn.f32 	%f1672, %f973, %f966, %f982;
	fma.rn.f32 	%f1673, %f967, %f973, %f983;
	fma.rn.f32 	%f1674, %f973, %f968, %f984;
	fma.rn.f32 	%f1675, %f969, %f973, %f985;
	fma.rn.f32 	%f1676, %f973, %f970, %f986;
	fma.rn.f32 	%f1677, %f971, %f973, %f987;
	fma.rn.f32 	%f1678, %f973, %f972, %f988;
	fma.rn.f32 	%f1679, %f965, %f974, %f989;
	fma.rn.f32 	%f1680, %f974, %f966, %f990;
	fma.rn.f32 	%f1681, %f967, %f974, %f991;
	fma.rn.f32 	%f1682, %f974, %f968, %f992;
	fma.rn.f32 	%f1683, %f969, %f974, %f993;
	fma.rn.f32 	%f1684, %f974, %f970, %f994;
	fma.rn.f32 	%f1685, %f971, %f974, %f995;
	fma.rn.f32 	%f1686, %f974, %f972, %f996;
	fma.rn.f32 	%f1687, %f965, %f975, %f997;
	fma.rn.f32 	%f1688, %f975, %f966, %f998;
	fma.rn.f32 	%f1689, %f967, %f975, %f999;
	fma.rn.f32 	%f1690, %f975, %f968, %f1000;
	fma.rn.f32 	%f1691, %f969, %f975, %f1001;
	fma.rn.f32 	%f1692, %f975, %f970, %f1002;
	fma.rn.f32 	%f1693, %f971, %f975, %f1003;
	fma.rn.f32 	%f1694, %f975, %f972, %f1004;
	fma.rn.f32 	%f1695, %f965, %f976, %f1005;
	fma.rn.f32 	%f1704, %f976, %f966, %f1006;
	fma.rn.f32 	%f1705, %f967, %f976, %f1007;
	fma.rn.f32 	%f1706, %f976, %f968, %f1008;
	fma.rn.f32 	%f1707, %f969, %f976, %f1009;
	fma.rn.f32 	%f1708, %f976, %f970, %f1010;
	fma.rn.f32 	%f1709, %f971, %f976, %f1011;
	fma.rn.f32 	%f1710, %f976, %f972, %f1012;
	fma.rn.f32 	%f1711, %f965, %f977, %f1013;
	fma.rn.f32 	%f1712, %f977, %f966, %f1014;
	fma.rn.f32 	%f1713, %f967, %f977, %f1015;
	fma.rn.f32 	%f1714, %f977, %f968, %f1016;
	fma.rn.f32 	%f1715, %f969, %f977, %f1017;
	fma.rn.f32 	%f1716, %f977, %f970, %f1018;
	fma.rn.f32 	%f1717, %f971, %f977, %f1019;
	fma.rn.f32 	%f1718, %f977, %f972, %f1020;
	fma.rn.f32 	%f1719, %f965, %f978, %f1021;
	fma.rn.f32 	%f1720, %f978, %f966, %f1022;
	fma.rn.f32 	%f1721, %f967, %f978, %f1023;
	fma.rn.f32 	%f1722, %f978, %f968, %f1024;
	fma.rn.f32 	%f1723, %f969, %f978, %f1025;
	fma.rn.f32 	%f1724, %f978, %f970, %f1026;
	fma.rn.f32 	%f1725, %f971, %f978, %f1027;
	fma.rn.f32 	%f1726, %f978, %f972, %f1028;
	fma.rn.f32 	%f1727, %f965, %f979, %f1029;
	fma.rn.f32 	%f1728, %f979, %f966, %f1030;
	fma.rn.f32 	%f1729, %f967, %f979, %f1031;
	fma.rn.f32 	%f1730, %f979, %f968, %f1032;
	fma.rn.f32 	%f1731, %f969, %f979, %f1033;
	fma.rn.f32 	%f1732, %f979, %f970, %f1034;
	fma.rn.f32 	%f1733, %f971, %f979, %f1035;
	fma.rn.f32 	%f1734, %f979, %f972, %f1036;
	fma.rn.f32 	%f1735, %f965, %f980, %f1037;
	fma.rn.f32 	%f1736, %f980, %f966, %f1038;
	fma.rn.f32 	%f1737, %f967, %f980, %f1039;
	fma.rn.f32 	%f1738, %f980, %f968, %f1040;
	fma.rn.f32 	%f1739, %f969, %f980, %f1041;
	fma.rn.f32 	%f1740, %f980, %f970, %f1042;
	fma.rn.f32 	%f1741, %f971, %f980, %f1043;
	fma.rn.f32 	%f1742, %f980, %f972, %f1044;
	add.s32 	%r278, %r278, 8;
	and.b32  	%r84, %r278, 120;
	setp.ne.s32 	%p16, %r84, 0;
	@%p16 bra 	$L__BB0_9;
	shl.b32 	%r85, %r11, 4;
	mov.u32 	%r86, _ZZ13ft_sgemm_hugeiiiPfS_S_ffE6shared;
	add.s32 	%r87, %r86, 8192;
	add.s32 	%r88, %r87, %r85;
	mad.lo.s32 	%r89, %r11, 48, %r88;
	add.s32 	%r13, %r89, -8192;
	setp.gt.u32 	%p17, %r11, 127;
	cvt.f64.f32 	%fd1, %f1676;
	setp.eq.s32 	%p18, %r11, 127;
	selp.f64 	%fd2, 0d4059000000000000, 0d0000000000000000, %p18;
	add.f64 	%fd3, %fd2, %fd1;
	cvt.rn.f32.f64 	%f179, %fd3;
	add.f32 	%f1045, %f1672, %f1671;
	add.f32 	%f1046, %f1673, %f1045;
	add.f32 	%f1047, %f1674, %f1046;
	add.f32 	%f1048, %f1675, %f1047;
	add.f32 	%f1049, %f1048, %f179;
	add.f32 	%f1050, %f1677, %f1049;
	add.f32 	%f1051, %f1678, %f1050;
	add.f32 	%f1052, %f1680, %f1679;
	add.f32 	%f1053, %f1681, %f1052;
	add.f32 	%f1054, %f1682, %f1053;
	add.f32 	%f1055, %f1683, %f1054;
	add.f32 	%f1056, %f1684, %f1055;
	add.f32 	%f1057, %f1685, %f1056;
	add.f32 	%f1058, %f1686, %f1057;
	add.f32 	%f1059, %f1688, %f1687;
	add.f32 	%f1060, %f1689, %f1059;
	add.f32 	%f1061, %f1690, %f1060;
	add.f32 	%f1062, %f1691, %f1061;
	add.f32 	%f1063, %f1692, %f1062;
	add.f32 	%f1064, %f1693, %f1063;
	add.f32 	%f1065, %f1694, %f1064;
	add.f32 	%f1066, %f1704, %f1695;
	add.f32 	%f1067, %f1705, %f1066;
	add.f32 	%f1068, %f1706, %f1067;
	add.f32 	%f1069, %f1707, %f1068;
	add.f32 	%f1070, %f1708, %f1069;
	add.f32 	%f1071, %f1709, %f1070;
	add.f32 	%f1072, %f1710, %f1071;
	add.f32 	%f1073, %f1712, %f1711;
	add.f32 	%f1074, %f1713, %f1073;
	add.f32 	%f1075, %f1714, %f1074;
	add.f32 	%f1076, %f1715, %f1075;
	add.f32 	%f1077, %f1716, %f1076;
	add.f32 	%f1078, %f1717, %f1077;
	add.f32 	%f1079, %f1718, %f1078;
	add.f32 	%f1080, %f1720, %f1719;
	add.f32 	%f1081, %f1721, %f1080;
	add.f32 	%f1082, %f1722, %f1081;
	add.f32 	%f1083, %f1723, %f1082;
	add.f32 	%f1084, %f1724, %f1083;
	add.f32 	%f1085, %f1725, %f1084;
	add.f32 	%f1086, %f1726, %f1085;
	add.f32 	%f1087, %f1728, %f1727;
	add.f32 	%f1088, %f1729, %f1087;
	add.f32 	%f1089, %f1730, %f1088;
	add.f32 	%f1090, %f1731, %f1089;
	add.f32 	%f1091, %f1732, %f1090;
	add.f32 	%f1092, %f1733, %f1091;
	add.f32 	%f1093, %f1734, %f1092;
	add.f32 	%f1094, %f1736, %f1735;
	add.f32 	%f1095, %f1737, %f1094;
	add.f32 	%f1096, %f1738, %f1095;
	add.f32 	%f1097, %f1739, %f1096;
	add.f32 	%f1098, %f1740, %f1097;
	add.f32 	%f1099, %f1741, %f1098;
	add.f32 	%f1100, %f1742, %f1099;
	cvt.f64.f32 	%fd4, %f1671;
	cvt.f64.f32 	%fd5, %f1783;
	fma.rn.f64 	%fd6, %fd5, 0d0000000000000000, %fd4;
	cvt.rn.f32.f64 	%f1101, %fd6;
	cvt.f64.f32 	%fd7, %f1672;
	cvt.f64.f32 	%fd8, %f1784;
	fma.rn.f64 	%fd9, %fd8, 0d0000000000000000, %fd7;
	cvt.rn.f32.f64 	%f1102, %fd9;
	cvt.f64.f32 	%fd10, %f1673;
	cvt.f64.f32 	%fd11, %f1785;
	fma.rn.f64 	%fd12, %fd11, 0d0000000000000000, %fd10;
	cvt.rn.f32.f64 	%f1103, %fd12;
	cvt.f64.f32 	%fd13, %f1674;
	cvt.f64.f32 	%fd14, %f1786;
	fma.rn.f64 	%fd15, %fd14, 0d0000000000000000, %fd13;
	cvt.rn.f32.f64 	%f1104, %fd15;
	add.f32 	%f1105, %f1679, %f1101;
	add.f32 	%f1106, %f1680, %f1102;
	add.f32 	%f1107, %f1681, %f1103;
	add.f32 	%f1108, %f1682, %f1104;
	add.f32 	%f1109, %f1687, %f1105;
	add.f32 	%f1110, %f1688, %f1106;
	add.f32 	%f1111, %f1689, %f1107;
	add.f32 	%f1112, %f1690, %f1108;
	add.f32 	%f1113, %f1695, %f1109;
	add.f32 	%f1114, %f1704, %f1110;
	add.f32 	%f1115, %f1705, %f1111;
	add.f32 	%f1116, %f1706, %f1112;
	add.f32 	%f1117, %f1711, %f1113;
	add.f32 	%f1118, %f1712, %f1114;
	add.f32 	%f1119, %f1713, %f1115;
	add.f32 	%f1120, %f1714, %f1116;
	add.f32 	%f1121, %f1719, %f1117;
	add.f32 	%f1122, %f1720, %f1118;
	add.f32 	%f1123, %f1721, %f1119;
	add.f32 	%f1124, %f1722, %f1120;
	add.f32 	%f1125, %f1727, %f1121;
	add.f32 	%f1126, %f1728, %f1122;
	add.f32 	%f1127, %f1729, %f1123;
	add.f32 	%f1128, %f1730, %f1124;
	add.f32 	%f1783, %f1735, %f1125;
	add.f32 	%f1784, %f1736, %f1126;
	add.f32 	%f1785, %f1737, %f1127;
	add.f32 	%f1786, %f1738, %f1128;
	cvt.f64.f32 	%fd16, %f1675;
	cvt.f64.f32 	%fd17, %f1787;
	fma.rn.f64 	%fd18, %fd17, 0d0000000000000000, %fd16;
	cvt.rn.f32.f64 	%f1129, %fd18;
	cvt.f64.f32 	%fd19, %f179;
	cvt.f64.f32 	%fd20, %f1788;
	fma.rn.f64 	%fd21, %fd20, 0d0000000000000000, %fd19;
	cvt.rn.f32.f64 	%f1130, %fd21;
	cvt.f64.f32 	%fd22, %f1677;
	cvt.f64.f32 	%fd23, %f1789;
	fma.rn.f64 	%fd24, %fd23, 0d0000000000000000, %fd22;
	cvt.rn.f32.f64 	%f1131, %fd24;
	cvt.f64.f32 	%fd25, %f1678;
	cvt.f64.f32 	%fd26, %f1790;
	fma.rn.f64 	%fd27, %fd26, 0d0000000000000000, %fd25;
	cvt.rn.f32.f64 	%f1132, %fd27;
	add.f32 	%f1133, %f1683, %f1129;
	add.f32 	%f1134, %f1684, %f1130;
	add.f32 	%f1135, %f1685, %f1131;
	add.f32 	%f1136, %f1686, %f1132;
	add.f32 	%f1137, %f1691, %f1133;
	add.f32 	%f1138, %f1692, %f1134;
	add.f32 	%f1139, %f1693, %f1135;
	add.f32 	%f1140, %f1694, %f1136;
	add.f32 	%f1141, %f1707, %f1137;
	add.f32 	%f1142, %f1708, %f1138;
	add.f32 	%f1143, %f1709, %f1139;
	add.f32 	%f1144, %f1710, %f1140;
	add.f32 	%f1145, %f1715, %f1141;
	add.f32 	%f1146, %f1716, %f1142;
	add.f32 	%f1147, %f1717, %f1143;
	add.f32 	%f1148, %f1718, %f1144;
	add.f32 	%f1149, %f1723, %f1145;
	add.f32 	%f1150, %f1724, %f1146;
	add.f32 	%f1151, %f1725, %f1147;
	add.f32 	%f1152, %f1726, %f1148;
	add.f32 	%f1153, %f1731, %f1149;
	add.f32 	%f1154, %f1732, %f1150;
	add.f32 	%f1155, %f1733, %f1151;
	add.f32 	%f1156, %f1734, %f1152;
	add.f32 	%f1787, %f1739, %f1153;
	add.f32 	%f1788, %f1740, %f1154;
	add.f32 	%f1789, %f1741, %f1155;
	add.f32 	%f1790, %f1742, %f1156;
	bar.sync 	0;
	shr.u32 	%r90, %r11, 7;
	and.b32  	%r91, %r11, 28;
	shl.b32 	%r92, %r90, 5;
	or.b32  	%r93, %r92, %r91;
	shl.b32 	%r94, %r11, 9;
	and.b32  	%r95, %r94, 1536;
	or.b32  	%r96, %r95, %r93;
	shl.b32 	%r97, %r11, 6;
	and.b32  	%r98, %r97, 6144;
	or.b32  	%r99, %r98, %r96;
	add.s32 	%r100, %r86, %r99;
	st.shared.f32 	[%r100], %f1051;
	st.shared.f32 	[%r100+64], %f1058;
	st.shared.f32 	[%r100+128], %f1065;
	st.shared.f32 	[%r100+192], %f1072;
	st.shared.f32 	[%r100+256], %f1079;
	st.shared.f32 	[%r100+320], %f1086;
	st.shared.f32 	[%r100+384], %f1093;
	st.shared.f32 	[%r100+448], %f1100;
	and.b32  	%r102, %r80, 12;
	shl.b32 	%r103, %r90, 12;
	or.b32  	%r104, %r103, %r102;
	shr.u32 	%r105, %r11, 1;
	and.b32  	%r106, %r105, 48;
	or.b32  	%r107, %r106, %r104;
	shl.b32 	%r108, %r11, 7;
	and.b32  	%r109, %r108, 3584;
	or.b32  	%r110, %r109, %r107;
	add.s32 	%r111, %r87, %r110;
	st.shared.f32 	[%r111], %f1783;
	st.shared.f32 	[%r111+64], %f1784;
	st.shared.f32 	[%r111+128], %f1785;
	st.shared.f32 	[%r111+192], %f1786;
	st.shared.f32 	[%r111+256], %f1787;
	st.shared.f32 	[%r111+320], %f1788;
	st.shared.f32 	[%r111+384], %f1789;
	st.shared.f32 	[%r111+448], %f1790;
	bar.sync 	0;
	@%p17 bra 	$L__BB0_5;
	ld.shared.v4.f32 	{%f1188, %f1189, %f1190, %f1191}, [%r13];
	sub.f32 	%f1192, %f1670, %f1188;
	sub.f32 	%f1193, %f1192, %f1189;
	sub.f32 	%f1194, %f1193, %f1190;
	sub.f32 	%f1195, %f1194, %f1191;
	ld.shared.v4.f32 	{%f1196, %f1197, %f1198, %f1199}, [%r13+16];
	sub.f32 	%f1200, %f1195, %f1196;
	sub.f32 	%f1201, %f1200, %f1197;
	sub.f32 	%f1202, %f1201, %f1198;
	sub.f32 	%f1203, %f1202, %f1199;
	ld.shared.v4.f32 	{%f1204, %f1205, %f1206, %f1207}, [%r13+32];
	sub.f32 	%f1208, %f1203, %f1204;
	sub.f32 	%f1209, %f1208, %f1205;
	sub.f32 	%f1210, %f1209, %f1206;
	ld.shared.v4.f32 	{%f1211, %f1212, %f1213, %f1214}, [%r13+48];
	sub.f32 	%f1215, %f1210, %f1207;
	sub.f32 	%f1216, %f1215, %f1211;
	sub.f32 	%f1217, %f1216, %f1212;
	sub.f32 	%f1218, %f1217, %f1213;
	sub.f32 	%f1743, %f1218, %f1214;
	bra.uni 	$L__BB0_6;
$L__BB0_5:
	and.b32  	%r113, %r97, 8128;
	add.s32 	%r115, %r86, %r113;
	ld.shared.v4.f32 	{%f1157, %f1158, %f1159, %f1160}, [%r115+8192];
	sub.f32 	%f1161, %f1670, %f1157;
	sub.f32 	%f1162, %f1161, %f1158;
	sub.f32 	%f1163, %f1162, %f1159;
	sub.f32 	%f1164, %f1163, %f1160;
	ld.shared.v4.f32 	{%f1165, %f1166, %f1167, %f1168}, [%r115+8208];
	sub.f32 	%f1169, %f1164, %f1165;
	sub.f32 	%f1170, %f1169, %f1166;
	sub.f32 	%f1171, %f1170, %f1167;
	sub.f32 	%f1172, %f1171, %f1168;
	ld.shared.v4.f32 	{%f1173, %f1174, %f1175, %f1176}, [%r115+8224];
	sub.f32 	%f1177, %f1172, %f1173;
	sub.f32 	%f1178, %f1177, %f1174;
	sub.f32 	%f1179, %f1178, %f1175;
	ld.shared.v4.f32 	{%f1180, %f1181, %f1182, %f1183}, [%r115+8240];
	sub.f32 	%f1184, %f1179, %f1176;
	sub.f32 	%f1185, %f1184, %f1180;
	sub.f32 	%f1186, %f1185, %f1181;
	sub.f32 	%f1187, %f1186, %f1182;
	sub.f32 	%f1743, %f1187, %f1183;
$L__BB0_6:
	bar.sync 	0;
	mad.lo.s32 	%r116, %r11, -60, %r13;
	st.shared.f32 	[%r116], %f1743;
	bar.sync 	0;
	add.s32 	%r123, %r86, %r76;
	ld.shared.v4.f32 	{%f194, %f193, %f192, %f191}, [%r123+512];
	ld.shared.v4.f32 	{%f195, %f196, %f197, %f198}, [%r123+528];
	add.s32 	%r129, %r86, %r82;
	ld.shared.v4.f32 	{%f199, %f200, %f201, %f202}, [%r129];
	ld.shared.v4.f32 	{%f206, %f205, %f204, %f203}, [%r129+16];
	@%p19 bra 	$L__BB0_8;
	cvt.f64.f32 	%fd28, %f196;
	cvt.f64.f32 	%fd29, %f199;
	add.u64 	%rd30, %SP, 0;
	add.u64 	%rd31, %SPL, 0;
	mov.b32 	%r130, 127;
	st.local.v2.u32 	[%rd31], {%r130, %r278};
	st.local.f64 	[%rd31+8], %fd28;
	st.local.f64 	[%rd31+16], %fd29;
	mov.u64 	%rd32, $str;
	cvta.global.u64 	%rd33, %rd32;
	{ // callseq 0, 0
	.param .b64 param0;
	st.param.b64 	[param0], %rd33;
	.param .b64 param1;
	st.param.b64 	[param1], %rd30;
	.param .b32 retval0;
	call.uni (retval0), 
	vprintf, 
	(
	param0, 
	param1
	);
	ld.param.b32 	%r131, [retval0];
	} // callseq 0
$L__BB0_8:
	mul.f32 	%f1219, %f194, %f199;
	div.rn.f32 	%f1220, %f1219, 0f460D0400;
	cvt.rzi.s32.f32 	%r133, %f1220;
	cvt.rn.f32.s32 	%f1221, %r133;
	fma.rn.f32 	%f1671, %f199, %f1221, %f1671;
	mul.f32 	%f1222, %f193, %f199;
	div.rn.f32 	%f1223, %f1222, 0f460D0400;
	cvt.rzi.s32.f32 	%r134, %f1223;
	cvt.rn.f32.s32 	%f1224, %r134;
	fma.rn.f32 	%f1672, %f199, %f1224, %f1672;
	mul.f32 	%f1225, %f192, %f199;
	div.rn.f32 	%f1226, %f1225, 0f460D0400;
	cvt.rzi.s32.f32 	%r135, %f1226;
	cvt.rn.f32.s32 	%f1227, %r135;
	fma.rn.f32 	%f1673, %f199, %f1227, %f1673;
	mul.f32 	%f1228, %f191, %f199;
	div.rn.f32 	%f1229, %f1228, 0f460D0400;
	cvt.rzi.s32.f32 	%r136, %f1229;
	cvt.rn.f32.s32 	%f1230, %r136;
	fma.rn.f32 	%f1674, %f199, %f1230, %f1674;
	mul.f32 	%f1231, %f195, %f199;
	div.rn.f32 	%f1232, %f1231, 0f460D0400;
	cvt.rzi.s32.f32 	%r137, %f1232;
	cvt.rn.f32.s32 	%f1233, %r137;
	fma.rn.f32 	%f1675, %f199, %f1233, %f1675;
	mul.f32 	%f1234, %f196, %f199;
	div.rn.f32 	%f1235, %f1234, 0f460D0400;
	cvt.rzi.s32.f32 	%r138, %f1235;
	cvt.rn.f32.s32 	%f1236, %r138;
	fma.rn.f32 	%f1676, %f199, %f1236, %f179;
	mul.f32 	%f1237, %f197, %f199;
	div.rn.f32 	%f1238, %f1237, 0f460D0400;
	cvt.rzi.s32.f32 	%r139, %f1238;
	cvt.rn.f32.s32 	%f1239, %r139;
	fma.rn.f32 	%f1677, %f199, %f1239, %f1677;
	mul.f32 	%f1240, %f198, %f199;
	div.rn.f32 	%f1241, %f1240, 0f460D0400;
	cvt.rzi.s32.f32 	%r140, %f1241;
	cvt.rn.f32.s32 	%f1242, %r140;
	fma.rn.f32 	%f1678, %f199, %f1242, %f1678;
	mul.f32 	%f1243, %f194, %f200;
	div.rn.f32 	%f1244, %f1243, 0f460D0400;
	cvt.rzi.s32.f32 	%r141, %f1244;
	cvt.rn.f32.s32 	%f1245, %r141;
	fma.rn.f32 	%f1679, %f200, %f1245, %f1679;
	mul.f32 	%f1246, %f193, %f200;
	div.rn.f32 	%f1247, %f1246, 0f460D0400;
	cvt.rzi.s32.f32 	%r142, %f1247;
	cvt.rn.f32.s32 	%f1248, %r142;
	fma.rn.f32 	%f1680, %f200, %f1248, %f1680;
	mul.f32 	%f1249, %f192, %f200;
	div.rn.f32 	%f1250, %f1249, 0f460D0400;
	cvt.rzi.s32.f32 	%r143, %f1250;
	cvt.rn.f32.s32 	%f1251, %r143;
	fma.rn.f32 	%f1681, %f200, %f1251, %f1681;
	mul.f32 	%f1252, %f191, %f200;
	div.rn.f32 	%f1253, %f1252, 0f460D0400;
	cvt.rzi.s32.f32 	%r144, %f1253;
	cvt.rn.f32.s32 	%f1254, %r144;
	fma.rn.f32 	%f1682, %f200, %f1254, %f1682;
	mul.f32 	%f1255, %f195, %f200;
	div.rn.f32 	%f1256, %f1255, 0f460D0400;
	cvt.rzi.s32.f32 	%r145, %f1256;
	cvt.rn.f32.s32 	%f1257, %r145;
	fma.rn.f32 	%f1683, %f200, %f1257, %f1683;
	mul.f32 	%f1258, %f196, %f200;
	div.rn.f32 	%f1259, %f1258, 0f460D0400;
	cvt.rzi.s32.f32 	%r146, %f1259;
	cvt.rn.f32.s32 	%f1260, %r146;
	fma.rn.f32 	%f1684, %f200, %f1260, %f1684;
	mul.f32 	%f1261, %f197, %f200;
	div.rn.f32 	%f1262, %f1261, 0f460D0400;
	cvt.rzi.s32.f32 	%r147, %f1262;
	cvt.rn.f32.s32 	%f1263, %r147;
	fma.rn.f32 	%f1685, %f200, %f1263, %f1685;
	mul.f32 	%f1264, %f198, %f200;
	div.rn.f32 	%f1265, %f1264, 0f460D0400;
	cvt.rzi.s32.f32 	%r148, %f1265;
	cvt.rn.f32.s32 	%f1266, %r148;
	fma.rn.f32 	%f1686, %f200, %f1266, %f1686;
	mul.f32 	%f1267, %f194, %f201;
	div.rn.f32 	%f1268, %f1267, 0f460D0400;
	cvt.rzi.s32.f32 	%r149, %f1268;
	cvt.rn.f32.s32 	%f1269, %r149;
	fma.rn.f32 	%f1687, %f201, %f1269, %f1687;
	mul.f32 	%f1270, %f193, %f201;
	div.rn.f32 	%f1271, %f1270, 0f460D0400;
	cvt.rzi.s32.f32 	%r150, %f1271;
	cvt.rn.f32.s32 	%f1272, %r150;
	fma.rn.f32 	%f1688, %f201, %f1272, %f1688;
	mul.f32 	%f1273, %f192, %f201;
	div.rn.f32 	%f1274, %f1273, 0f460D0400;
	cvt.rzi.s32.f32 	%r151, %f1274;
	cvt.rn.f32.s32 	%f1275, %r151;
	fma.rn.f32 	%f1689, %f201, %f1275, %f1689;
	mul.f32 	%f1276, %f191, %f201;
	div.rn.f32 	%f1277, %f1276, 0f460D0400;
	cvt.rzi.s32.f32 	%r152, %f1277;
	cvt.rn.f32.s32 	%f1278, %r152;
	fma.rn.f32 	%f1690, %f201, %f1278, %f1690;
	mul.f32 	%f1279, %f195, %f201;
	div.rn.f32 	%f1280, %f1279, 0f460D0400;
	cvt.rzi.s32.f32 	%r153, %f1280;
	cvt.rn.f32.s32 	%f1281, %r153;
	fma.rn.f32 	%f1691, %f201, %f1281, %f1691;
	mul.f32 	%f1282, %f196, %f201;
	div.rn.f32 	%f1283, %f1282, 0f460D0400;
	cvt.rzi.s32.f32 	%r154, %f1283;
	cvt.rn.f32.s32 	%f1284, %r154;
	fma.rn.f32 	%f1692, %f201, %f1284, %f1692;
	mul.f32 	%f1285, %f197, %f201;
	div.rn.f32 	%f1286, %f1285, 0f460D0400;
	cvt.rzi.s32.f32 	%r155, %f1286;
	cvt.rn.f32.s32 	%f1287, %r155;
	fma.rn.f32 	%f1693, %f201, %f1287, %f1693;
	mul.f32 	%f1288, %f198, %f201;
	div.rn.f32 	%f1289, %f1288, 0f460D0400;
	cvt.rzi.s32.f32 	%r156, %f1289;
	cvt.rn.f32.s32 	%f1290, %r156;
	fma.rn.f32 	%f1694, %f201, %f1290, %f1694;
	mul.f32 	%f1291, %f194, %f202;
	div.rn.f32 	%f1292, %f1291, 0f460D0400;
	cvt.rzi.s32.f32 	%r157, %f1292;
	cvt.rn.f32.s32 	%f1293, %r157;
	fma.rn.f32 	%f1695, %f202, %f1293, %f1695;
	mul.f32 	%f1294, %f193, %f202;
	div.rn.f32 	%f1295, %f1294, 0f460D0400;
	cvt.rzi.s32.f32 	%r158, %f1295;
	cvt.rn.f32.s32 	%f1296, %r158;
	fma.rn.f32 	%f1704, %f202, %f1296, %f1704;
	mul.f32 	%f1297, %f192, %f202;
	div.rn.f32 	%f1298, %f1297, 0f460D0400;
	cvt.rzi.s32.f32 	%r159, %f1298;
	cvt.rn.f32.s32 	%f1299, %r159;
	fma.rn.f32 	%f1705, %f202, %f1299, %f1705;
	mul.f32 	%f1300, %f191, %f202;
	div.rn.f32 	%f1301, %f1300, 0f460D0400;
	cvt.rzi.s32.f32 	%r160, %f1301;
	cvt.rn.f32.s32 	%f1302, %r160;
	fma.rn.f32 	%f1706, %f202, %f1302, %f1706;
	mul.f32 	%f1303, %f195, %f202;
	div.rn.f32 	%f1304, %f1303, 0f460D0400;
	cvt.rzi.s32.f32 	%r161, %f1304;
	cvt.rn.f32.s32 	%f1305, %r161;
	fma.rn.f32 	%f1707, %f202, %f1305, %f1707;
	mul.f32 	%f1306, %f196, %f202;
	div.rn.f32 	%f1307, %f1306, 0f460D0400;
	cvt.rzi.s32.f32 	%r162, %f1307;
	cvt.rn.f32.s32 	%f1308, %r162;
	fma.rn.f32 	%f1708, %f202, %f1308, %f1708;
	mul.f32 	%f1309, %f197, %f202;
	div.rn.f32 	%f1310, %f1309, 0f460D0400;
	cvt.rzi.s32.f32 	%r163, %f1310;
	cvt.rn.f32.s32 	%f1311, %r163;
	fma.rn.f32 	%f1709, %f202, %f1311, %f1709;
	mul.f32 	%f1312, %f198, %f202;
	div.rn.f32 	%f1313, %f1312, 0f460D0400;
	cvt.rzi.s32.f32 	%r164, %f1313;
	cvt.rn.f32.s32 	%f1314, %r164;
	fma.rn.f32 	%f1710, %f202, %f1314, %f1710;
	mul.f32 	%f1315, %f194, %f206;
	div.rn.f32 	%f1316, %f1315, 0f460D0400;
	cvt.rzi.s32.f32 	%r165, %f1316;
	cvt.rn.f32.s32 	%f1317, %r165;
	fma.rn.f32 	%f1711, %f206, %f1317, %f1711;
	mul.f32 	%f1318, %f193, %f206;
	div.rn.f32 	%f1319, %f1318, 0f460D0400;
	cvt.rzi.s32.f32 	%r166, %f1319;
	cvt.rn.f32.s32 	%f1320, %r166;
	fma.rn.f32 	%f1712, %f206, %f1320, %f1712;
	mul.f32 	%f1321, %f192, %f206;
	div.rn.f32 	%f1322, %f1321, 0f460D0400;
	cvt.rzi.s32.f32 	%r167, %f1322;
	cvt.rn.f32.s32 	%f1323, %r167;
	fma.rn.f32 	%f1713, %f206, %f1323, %f1713;
	mul.f32 	%f1324, %f191, %f206;
	div.rn.f32 	%f1325, %f1324, 0f460D0400;
	cvt.rzi.s32.f32 	%r168, %f1325;
	cvt.rn.f32.s32 	%f1326, %r168;
	fma.rn.f32 	%f1714, %f206, %f1326, %f1714;
	mul.f32 	%f1327, %f195, %f206;
	div.rn.f32 	%f1328, %f1327, 0f460D0400;
	cvt.rzi.s32.f32 	%r169, %f1328;
	cvt.rn.f32.s32 	%f1329, %r169;
	fma.rn.f32 	%f1715, %f206, %f1329, %f1715;
	mul.f32 	%f1330, %f196, %f206;
	div.rn.f32 	%f1331, %f1330, 0f460D0400;
	cvt.rzi.s32.f32 	%r170, %f1331;
	cvt.rn.f32.s32 	%f1332, %r170;
	fma.rn.f32 	%f1716, %f206, %f1332, %f1716;
	mul.f32 	%f1333, %f197, %f206;
	div.rn.f32 	%f1334, %f1333, 0f460D0400;
	cvt.rzi.s32.f32 	%r171, %f1334;
	cvt.rn.f32.s32 	%f1335, %r171;
	fma.rn.f32 	%f1717, %f206, %f1335, %f1717;
	mul.f32 	%f1336, %f198, %f206;
	div.rn.f32 	%f1337, %f1336, 0f460D0400;
	cvt.rzi.s32.f32 	%r172, %f1337;
	cvt.rn.f32.s32 	%f1338, %r172;
	fma.rn.f32 	%f1718, %f206, %f1338, %f1718;
	mul.f32 	%f1339, %f194, %f205;
	div.rn.f32 	%f1340, %f1339, 0f460D0400;
	cvt.rzi.s32.f32 	%r173, %f1340;
	cvt.rn.f32.s32 	%f1341, %r173;
	fma.rn.f32 	%f1719, %f205, %f1341, %f1719;
	mul.f32 	%f1342, %f193, %f205;
	div.rn.f32 	%f1343, %f1342, 0f460D0400;
	cvt.rzi.s32.f32 	%r174, %f1343;
	cvt.rn.f32.s32 	%f1344, %r174;
	fma.rn.f32 	%f1720, %f205, %f1344, %f1720;
	mul.f32 	%f1345, %f192, %f205;
	div.rn.f32 	%f1346, %f1345, 0f460D0400;
	cvt.rzi.s32.f32 	%r175, %f1346;
	cvt.rn.f32.s32 	%f1347, %r175;
	fma.rn.f32 	%f1721, %f205, %f1347, %f1721;
	mul.f32 	%f1348, %f191, %f205;
	div.rn.f32 	%f1349, %f1348, 0f460D0400;
	cvt.rzi.s32.f32 	%r176, %f1349;
	cvt.rn.f32.s32 	%f1350, %r176;
	fma.rn.f32 	%f1722, %f205, %f1350, %f1722;
	mul.f32 	%f1351, %f195, %f205;
	div.rn.f32 	%f1352, %f1351, 0f460D0400;
	cvt.rzi.s32.f32 	%r177, %f1352;
	cvt.rn.f32.s32 	%f1353, %r177;
	fma.rn.f32 	%f1723, %f205, %f1353, %f1723;
	mul.f32 	%f1354, %f196, %f205;
	div.rn.f32 	%f1355, %f1354, 0f460D0400;
	cvt.rzi.s32.f32 	%r178, %f1355;
	cvt.rn.f32.s32 	%f1356, %r178;
	fma.rn.f32 	%f1724, %f205, %f1356, %f1724;
	mul.f32 	%f1357, %f197, %f205;
	div.rn.f32 	%f1358, %f1357, 0f460D0400;
	cvt.rzi.s32.f32 	%r179, %f1358;
	cvt.rn.f32.s32 	%f1359, %r179;
	fma.rn.f32 	%f1725, %f205, %f1359, %f1725;
	mul.f32 	%f1360, %f198, %f205;
	div.rn.f32 	%f1361, %f1360, 0f460D0400;
	cvt.rzi.s32.f32 	%r180, %f1361;
	cvt.rn.f32.s32 	%f1362, %r180;
	fma.rn.f32 	%f1726, %f205, %f1362, %f1726;
	mul.f32 	%f1363, %f194, %f204;
	div.rn.f32 	%f1364, %f1363, 0f460D0400;
	cvt.rzi.s32.f32 	%r181, %f1364;
	cvt.rn.f32.s32 	%f1365, %r181;
	fma.rn.f32 	%f1727, %f204, %f1365, %f1727;
	mul.f32 	%f1366, %f193, %f204;
	div.rn.f32 	%f1367, %f1366, 0f460D0400;
	cvt.rzi.s32.f32 	%r182, %f1367;
	cvt.rn.f32.s32 	%f1368, %r182;
	fma.rn.f32 	%f1728, %f204, %f1368, %f1728;
	mul.f32 	%f1369, %f192, %f204;
	div.rn.f32 	%f1370, %f1369, 0f460D0400;
	cvt.rzi.s32.f32 	%r183, %f1370;
	cvt.rn.f32.s32 	%f1371, %r183;
	fma.rn.f32 	%f1729, %f204, %f1371, %f1729;
	mul.f32 	%f1372, %f191, %f204;
	div.rn.f32 	%f1373, %f1372, 0f460D0400;
	cvt.rzi.s32.f32 	%r184, %f1373;
	cvt.rn.f32.s32 	%f1374, %r184;
	fma.rn.f32 	%f1730, %f204, %f1374, %f1730;
	mul.f32 	%f1375, %f195, %f204;
	div.rn.f32 	%f1376, %f1375, 0f460D0400;
	cvt.rzi.s32.f32 	%r185, %f1376;
	cvt.rn.f32.s32 	%f1377, %r185;
	fma.rn.f32 	%f1731, %f204, %f1377, %f1731;
	mul.f32 	%f1378, %f196, %f204;
	div.rn.f32 	%f1379, %f1378, 0f460D0400;
	cvt.rzi.s32.f32 	%r186, %f1379;
	cvt.rn.f32.s32 	%f1380, %r186;
	fma.rn.f32 	%f1732, %f204, %f1380, %f1732;
	mul.f32 	%f1381, %f197, %f204;
	div.rn.f32 	%f1382, %f1381, 0f460D0400;
	cvt.rzi.s32.f32 	%r187, %f1382;
	cvt.rn.f32.s32 	%f1383, %r187;
	fma.rn.f32 	%f1733, %f204, %f1383, %f1733;
	mul.f32 	%f1384, %f198, %f204;
	div.rn.f32 	%f1385, %f1384, 0f460D0400;
	cvt.rzi.s32.f32 	%r188, %f1385;
	cvt.rn.f32.s32 	%f1386, %r188;
	fma.rn.f32 	%f1734, %f204, %f1386, %f1734;
	mul.f32 	%f1387, %f194, %f203;
	div.rn.f32 	%f1388, %f1387, 0f460D0400;
	cvt.rzi.s32.f32 	%r189, %f1388;
	cvt.rn.f32.s32 	%f1389, %r189;
	fma.rn.f32 	%f1735, %f203, %f1389, %f1735;
	mul.f32 	%f1390, %f193, %f203;
	div.rn.f32 	%f1391, %f1390, 0f460D0400;
	cvt.rzi.s32.f32 	%r190, %f1391;
	cvt.rn.f32.s32 	%f1392, %r190;
	fma.rn.f32 	%f1736, %f203, %f1392, %f1736;
	mul.f32 	%f1393, %f192, %f203;
	div.rn.f32 	%f1394, %f1393, 0f460D0400;
	cvt.rzi.s32.f32 	%r191, %f1394;
	cvt.rn.f32.s32 	%f1395, %r191;
	fma.rn.f32 	%f1737, %f203, %f1395, %f1737;
	mul.f32 	%f1396, %f191, %f203;
	div.rn.f32 	%f1397, %f1396, 0f460D0400;
	cvt.rzi.s32.f32 	%r192, %f1397;
	cvt.rn.f32.s32 	%f1398, %r192;
	fma.rn.f32 	%f1738, %f203, %f1398, %f1738;
	mul.f32 	%f1399, %f195, %f203;
	div.rn.f32 	%f1400, %f1399, 0f460D0400;
	cvt.rzi.s32.f32 	%r193, %f1400;
	cvt.rn.f32.s32 	%f1401, %r193;
	fma.rn.f32 	%f1739, %f203, %f1401, %f1739;
	mul.f32 	%f1402, %f196, %f203;
	div.rn.f32 	%f1403, %f1402, 0f460D0400;
	cvt.rzi.s32.f32 	%r194, %f1403;
	cvt.rn.f32.s32 	%f1404, %r194;
	fma.rn.f32 	%f1740, %f203, %f1404, %f1740;
	mul.f32 	%f1405, %f197, %f203;
	div.rn.f32 	%f1406, %f1405, 0f460D0400;
	cvt.rzi.s32.f32 	%r195, %f1406;
	cvt.rn.f32.s32 	%f1407, %r195;
	fma.rn.f32 	%f1741, %f203, %f1407, %f1741;
	mul.f32 	%f1408, %f198, %f203;
	div.rn.f32 	%f1409, %f1408, 0f460D0400;
	cvt.rzi.s32.f32 	%r196, %f1409;
	cvt.rn.f32.s32 	%f1410, %r196;
	fma.rn.f32 	%f1742, %f203, %f1410, %f1742;
	bar.sync 	0;
$L__BB0_9:
	ld.param.u32 	%r276, [_Z13ft_sgemm_hugeiiiPfS_S_ff_param_2];
	ld.param.u32 	%r275, [_Z13ft_sgemm_hugeiiiPfS_S_ff_param_1];
	ld.param.u32 	%r272, [_Z13ft_sgemm_hugeiiiPfS_S_ff_param_0];
	mov.u32 	%r197, _ZZ13ft_sgemm_hugeiiiPfS_S_ffE6shared;
	add.s32 	%r198, %r197, 8192;
	shl.b32 	%r199, %r277, 2;
	and.b32  	%r200, %r199, 4096;
	xor.b32  	%r201, %r200, 4096;
	add.s32 	%r280, %r198, %r201;
	add.s32 	%r279, %r280, -8192;
	shl.b32 	%r202, %r11, 4;
	add.s32 	%r203, %r280, %r202;
	st.shared.v4.f32 	[%r203], {%f107, %f108, %f109, %f110};
	st.shared.v4.f32 	[%r203+-8192], {%f111, %f112, %f113, %f114};
	add.s32 	%r204, %r197, %r200;
	add.f32 	%f1411, %f107, %f108;
	add.f32 	%f1412, %f1411, %f109;
	add.f32 	%f1413, %f1412, %f110;
	mov.b32 	%r205, %f1413;
	shfl.sync.bfly.b32	%r206|%p20, %r205, 1, 31, -1;
	mov.b32 	%f1414, %r206;
	add.f32 	%f1415, %f1413, %f1414;
	mov.b32 	%r207, %f1415;
	shfl.sync.bfly.b32	%r208|%p21, %r207, 2, 31, -1;
	mov.b32 	%f1416, %r208;
	add.f32 	%f1417, %f1415, %f1416;
	mov.b32 	%r209, %f1417;
	shfl.sync.bfly.b32	%r210|%p22, %r209, 4, 31, -1;
	mov.b32 	%f1418, %r210;
	add.f32 	%f1419, %f1417, %f1418;
	mov.b32 	%r211, %f1419;
	shfl.sync.bfly.b32	%r212|%p23, %r211, 8, 31, -1;
	mov.b32 	%f1420, %r212;
	add.f32 	%f1421, %f1419, %f1420;
	mov.b32 	%r213, %f1421;
	shfl.sync.bfly.b32	%r214|%p24, %r213, 16, 31, -1;
	mov.b32 	%f1422, %r214;
	add.f32 	%f1423, %f1421, %f1422;
	bar.sync 	0;
	add.f32 	%f1424, %f111, %f112;
	add.f32 	%f1425, %f1424, %f113;
	add.f32 	%f1426, %f1425, %f114;
	mov.b32 	%r215, %f1426;
	shfl.sync.bfly.b32	%r216|%p25, %r215, 1, 31, -1;
	mov.b32 	%f1427, %r216;
	add.f32 	%f1428, %f1426, %f1427;
	mov.b32 	%r217, %f1428;
	shfl.sync.bfly.b32	%r218|%p26, %r217, 2, 31, -1;
	mov.b32 	%f1429, %r218;
	add.f32 	%f1430, %f1428, %f1429;
	mov.b32 	%r219, %f1430;
	shfl.sync.bfly.b32	%r220|%p27, %r219, 4, 31, -1;
	mov.b32 	%f1431, %r220;
	add.f32 	%f1432, %f1430, %f1431;
	mov.b32 	%r221, %f1432;
	shfl.sync.bfly.b32	%r222|%p28, %r221, 8, 31, -1;
	mov.b32 	%f1433, %r222;
	add.f32 	%f1434, %f1432, %f1433;
	mov.b32 	%r223, %f1434;
	shfl.sync.bfly.b32	%r224|%p29, %r223, 16, 31, -1;
	mov.b32 	%f1435, %r224;
	add.f32 	%f1436, %f1434, %f1435;
	mul.f32 	%f1437, %f111, %f1423;
	mul.f32 	%f1438, %f112, %f1423;
	mul.f32 	%f1439, %f113, %f1423;
	mul.f32 	%f1440, %f114, %f1423;
	add.s32 	%r225, %r198, %r202;
	add.s32 	%r226, %r225, %r200;
	st.shared.v4.f32 	[%r226], {%f1437, %f1438, %f1439, %f1440};
	mul.f32 	%f1441, %f107, %f1436;
	mul.f32 	%f1442, %f108, %f1436;
	mul.f32 	%f1443, %f109, %f1436;
	mul.f32 	%f1444, %f110, %f1436;
	add.s32 	%r227, %r204, %r202;
	st.shared.v4.f32 	[%r227], {%f1441, %f1442, %f1443, %f1444};
	bar.sync 	0;
	setp.gt.u32 	%p30, %r11, 127;
	selp.b32 	%r228, 0, 2048, %p30;
	and.b32  	%r229, %r11, 127;
	or.b32  	%r230, %r228, %r229;
	shl.b32 	%r231, %r230, 2;
	add.s32 	%r232, %r204, %r231;
	ld.shared.f32 	%f1445, [%r232];
	add.f32 	%f1446, %f1670, %f1445;
	ld.shared.f32 	%f1447, [%r232+512];
	add.f32 	%f1448, %f1446, %f1447;
	ld.shared.f32 	%f1449, [%r232+1024];
	add.f32 	%f1450, %f1448, %f1449;
	ld.shared.f32 	%f1451, [%r232+1536];
	add.f32 	%f1452, %f1450, %f1451;
	ld.shared.f32 	%f1453, [%r232+2048];
	add.f32 	%f1454, %f1452, %f1453;
	ld.shared.f32 	%f1455, [%r232+2560];
	add.f32 	%f1456, %f1454, %f1455;
	ld.shared.f32 	%f1457, [%r232+3072];
	add.f32 	%f1458, %f1456, %f1457;
	ld.shared.f32 	%f1459, [%r232+3584];
	add.f32 	%f1670, %f1458, %f1459;
	shl.b32 	%r233, %r11, 1;
	and.b32  	%r234, %r233, 256;
	shl.b32 	%r235, %r11, 3;
	and.b32  	%r236, %r235, 224;
	or.b32  	%r237, %r236, %r234;
	add.s32 	%r238, %r280, %r237;
	ld.shared.v4.f32 	{%f1654, %f1655, %f1656, %f1657}, [%r238];
	ld.shared.v4.f32 	{%f1658, %f1659, %f1660, %f1661}, [%r238+16];
	shl.b32 	%r239, %r11, 5;
	and.b32  	%r240, %r239, 96;
	shl.b32 	%r241, %r11, 2;
	and.b32  	%r242, %r241, 384;
	or.b32  	%r243, %r242, %r240;
	add.s32 	%r244, %r279, %r243;
	ld.shared.v4.f32 	{%f1669, %f1668, %f1667, %f1666}, [%r244];
	ld.shared.v4.f32 	{%f1665, %f1664, %f1663, %f1662}, [%r244+16];
	add.s32 	%r277, %r277, 1024;
	shl.b32 	%r245, %r272, 3;
	mul.wide.s32 	%rd34, %r245, 4;
	add.s64 	%rd70, %rd70, %rd34;
	shl.b32 	%r246, %r275, 3;
	mul.wide.s32 	%rd35, %r246, 4;
	add.s64 	%rd69, %rd69, %rd35;
	setp.lt.s32 	%p31, %r278, %r276;
	@%p31 bra 	$L__BB0_2;
$L__BB0_10:
	ld.param.f32 	%f1653, [_Z13ft_sgemm_hugeiiiPfS_S_ff_param_7];
	ld.param.f32 	%f1652, [_Z13ft_sgemm_hugeiiiPfS_S_ff_param_6];
	ld.param.u64 	%rd68, [_Z13ft_sgemm_hugeiiiPfS_S_ff_param_5];
	ld.param.u32 	%r273, [_Z13ft_sgemm_hugeiiiPfS_S_ff_param_0];
	cvta.to.global.u64 	%rd36, %rd68;
	mov.u32 	%r247, %tid.x;
	shl.b32 	%r248, %r247, 1;
	and.b32  	%r249, %r248, 56;
	shr.u32 	%r250, %r247, 1;
	and.b32  	%r251, %r250, 64;
	or.b32  	%r252, %r249, %r251;
	mov.u32 	%r253, %ctaid.x;
	shl.b32 	%r254, %r253, 7;
	or.b32  	%r255, %r252, %r254;
	cvt.s64.s32 	%rd37, %r255;
	and.b32  	%r256, %r247, 96;
	shl.b32 	%r257, %r247, 3;
	and.b32  	%r258, %r257, 24;
	or.b32  	%r259, %r256, %r258;
	mov.u32 	%r260, %ctaid.y;
	shl.b32 	%r261, %r260, 7;
	or.b32  	%r262, %r259, %r261;
	mul.lo.s32 	%r263, %r262, %r273;
	cvt.s64.s32 	%rd38, %r263;
	add.s64 	%rd39, %rd38, %rd37;
	shl.b64 	%rd40, %rd39, 2;
	add.s64 	%rd41, %rd36, %rd40;
	ld.global.v4.f32 	{%f1460, %f1461, %f1462, %f1463}, [%rd41];
	mul.wide.s32 	%rd42, %r255, 4;
	add.s64 	%rd43, %rd36, %rd42;
	mul.wide.s32 	%rd44, %r263, 4;
	add.s64 	%rd45, %rd43, %rd44;
	ld.global.v4.f32 	{%f1464, %f1465, %f1466, %f1467}, [%rd45+16];
	add.s32 	%r264, %r263, %r273;
	mul.wide.s32 	%rd46, %r264, 4;
	add.s64 	%rd47, %rd43, %rd46;
	ld.global.v4.f32 	{%f1468, %f1469, %f1470, %f1471}, [%rd47];
	mul.wide.s32 	%rd48, %r273, 4;
	add.s64 	%rd49, %rd45, %rd48;
	ld.global.v4.f32 	{%f1472, %f1473, %f1474, %f1475}, [%rd49+16];
	add.s32 	%r265, %r264, %r273;
	mul.wide.s32 	%rd50, %r265, 4;
	add.s64 	%rd51, %rd43, %rd50;
	ld.global.v4.f32 	{%f1476, %f1477, %f1478, %f1479}, [%rd51];
	add.s64 	%rd52, %rd49, %rd48;
	ld.global.v4.f32 	{%f1480, %f1481, %f1482, %f1483}, [%rd52+16];
	add.s32 	%r266, %r265, %r273;
	mul.wide.s32 	%rd53, %r266, 4;
	add.s64 	%rd54, %rd43, %rd53;
	ld.global.v4.f32 	{%f1484, %f1485, %f1486, %f1487}, [%rd54];
	add.s64 	%rd55, %rd52, %rd48;
	ld.global.v4.f32 	{%f1488, %f1489, %f1490, %f1491}, [%rd55+16];
	add.s32 	%r267, %r266, %r273;
	mul.wide.s32 	%rd56, %r267, 4;
	add.s64 	%rd57, %rd43, %rd56;
	ld.global.v4.f32 	{%f1492, %f1493, %f1494, %f1495}, [%rd57];
	add.s64 	%rd58, %rd55, %rd48;
	ld.global.v4.f32 	{%f1496, %f1497, %f1498, %f1499}, [%rd58+16];
	add.s32 	%r268, %r267, %r273;
	mul.wide.s32 	%rd59, %r268, 4;
	add.s64 	%rd60, %rd43, %rd59;
	ld.global.v4.f32 	{%f1500, %f1501, %f1502, %f1503}, [%rd60];
	add.s64 	%rd61, %rd58, %rd48;
	ld.global.v4.f32 	{%f1504, %f1505, %f1506, %f1507}, [%rd61+16];
	add.s32 	%r269, %r268, %r273;
	mul.wide.s32 	%rd62, %r269, 4;
	add.s64 	%rd63, %rd43, %rd62;
	ld.global.v4.f32 	{%f1508, %f1509, %f1510, %f1511}, [%rd63];
	add.s64 	%rd64, %rd61, %rd48;
	ld.global.v4.f32 	{%f1512, %f1513, %f1514, %f1515}, [%rd64+16];
	add.s32 	%r270, %r269, %r273;
	mul.wide.s32 	%rd65, %r270, 4;
	add.s64 	%rd66, %rd43, %rd65;
	ld.global.v4.f32 	{%f1516, %f1517, %f1518, %f1519}, [%rd66];
	add.s64 	%rd67, %rd64, %rd48;
	ld.global.v4.f32 	{%f1520, %f1521, %f1522, %f1523}, [%rd67+16];
	mul.f32 	%f1524, %f1653, %f1460;
	fma.rn.f32 	%f1525, %f1652, %f1671, %f1524;
	mul.f32 	%f1526, %f1653, %f1461;
	fma.rn.f32 	%f1527, %f1652, %f1672, %f1526;
	mul.f32 	%f1528, %f1653, %f1462;
	fma.rn.f32 	%f1529, %f1652, %f1673, %f1528;
	mul.f32 	%f1530, %f1653, %f1463;
	fma.rn.f32 	%f1531, %f1652, %f1674, %f1530;
	mul.f32 	%f1532, %f1653, %f1464;
	fma.rn.f32 	%f1533, %f1652, %f1675, %f1532;
	mul.f32 	%f1534, %f1653, %f1465;
	fma.rn.f32 	%f1535, %f1652, %f1676, %f1534;
	mul.f32 	%f1536, %f1653, %f1466;
	fma.rn.f32 	%f1537, %f1652, %f1677, %f1536;
	mul.f32 	%f1538, %f1653, %f1467;
	fma.rn.f32 	%f1539, %f1652, %f1678, %f1538;
	mul.f32 	%f1540, %f1653, %f1468;
	fma.rn.f32 	%f1541, %f1652, %f1679, %f1540;
	mul.f32 	%f1542, %f1653, %f1469;
	fma.rn.f32 	%f1543, %f1652, %f1680, %f1542;
	mul.f32 	%f1544, %f1653, %f1470;
	fma.rn.f32 	%f1545, %f1652, %f1681, %f1544;
	mul.f32 	%f1546, %f1653, %f1471;
	fma.rn.f32 	%f1547, %f1652, %f1682, %f1546;
	mul.f32 	%f1548, %f1653, %f1472;
	fma.rn.f32 	%f1549, %f1652, %f1683, %f1548;
	mul.f32 	%f1550, %f1653, %f1473;
	fma.rn.f32 	%f1551, %f1652, %f1684, %f1550;
	mul.f32 	%f1552, %f1653, %f1474;
	fma.rn.f32 	%f1553, %f1652, %f1685, %f1552;
	mul.f32 	%f1554, %f1653, %f1475;
	fma.rn.f32 	%f1555, %f1652, %f1686, %f1554;
	mul.f32 	%f1556, %f1653, %f1476;
	fma.rn.f32 	%f1557, %f1652, %f1687, %f1556;
	mul.f32 	%f1558, %f1653, %f1477;
	fma.rn.f32 	%f1559, %f1652, %f1688, %f1558;
	mul.f32 	%f1560, %f1653, %f1478;
	fma.rn.f32 	%f1561, %f1652, %f1689, %f1560;
	mul.f32 	%f1562, %f1653, %f1479;
	fma.rn.f32 	%f1563, %f1652, %f1690, %f1562;
	mul.f32 	%f1564, %f1653, %f1480;
	fma.rn.f32 	%f1565, %f1652, %f1691, %f1564;
	mul.f32 	%f1566, %f1653, %f1481;
	fma.rn.f32 	%f1567, %f1652, %f1692, %f1566;
	mul.f32 	%f1568, %f1653, %f1482;
	fma.rn.f32 	%f1569, %f1652, %f1693, %f1568;
	mul.f32 	%f1570, %f1653, %f1483;
	fma.rn.f32 	%f1571, %f1652, %f1694, %f1570;
	mul.f32 	%f1572, %f1653, %f1484;
	fma.rn.f32 	%f1573, %f1652, %f1695, %f1572;
	mul.f32 	%f1574, %f1653, %f1485;
	fma.rn.f32 	%f1575, %f1652, %f1704, %f1574;
	mul.f32 	%f1576, %f1653, %f1486;
	fma.rn.f32 	%f1577, %f1652, %f1705, %f1576;
	mul.f32 	%f1578, %f1653, %f1487;
	fma.rn.f32 	%f1579, %f1652, %f1706, %f1578;
	mul.f32 	%f1580, %f1653, %f1488;
	fma.rn.f32 	%f1581, %f1652, %f1707, %f1580;
	mul.f32 	%f1582, %f1653, %f1489;
	fma.rn.f32 	%f1583, %f1652, %f1708, %f1582;
	mul.f32 	%f1584, %f1653, %f1490;
	fma.rn.f32 	%f1585, %f1652, %f1709, %f1584;
	mul.f32 	%f1586, %f1653, %f1491;
	fma.rn.f32 	%f1587, %f1652, %f1710, %f1586;
	mul.f32 	%f1588, %f1653, %f1492;
	fma.rn.f32 	%f1589, %f1652, %f1711, %f1588;
	mul.f32 	%f1590, %f1653, %f1493;
	fma.rn.f32 	%f1591, %f1652, %f1712, %f1590;
	mul.f32 	%f1592, %f1653, %f1494;
	fma.rn.f32 	%f1593, %f1652, %f1713, %f1592;
	mul.f32 	%f1594, %f1653, %f1495;
	fma.rn.f32 	%f1595, %f1652, %f1714, %f1594;
	mul.f32 	%f1596, %f1653, %f1496;
	fma.rn.f32 	%f1597, %f1652, %f1715, %f1596;
	mul.f32 	%f1598, %f1653, %f1497;
	fma.rn.f32 	%f1599, %f1652, %f1716, %f1598;
	mul.f32 	%f1600, %f1653, %f1498;
	fma.rn.f32 	%f1601, %f1652, %f1717, %f1600;
	mul.f32 	%f1602, %f1653, %f1499;
	fma.rn.f32 	%f1603, %f1652, %f1718, %f1602;
	mul.f32 	%f1604, %f1653, %f1500;
	fma.rn.f32 	%f1605, %f1652, %f1719, %f1604;
	mul.f32 	%f1606, %f1653, %f1501;
	fma.rn.f32 	%f1607, %f1652, %f1720, %f1606;
	mul.f32 	%f1608, %f1653, %f1502;
	fma.rn.f32 	%f1609, %f1652, %f1721, %f1608;
	mul.f32 	%f1610, %f1653, %f1503;
	fma.rn.f32 	%f1611, %f1652, %f1722, %f1610;
	mul.f32 	%f1612, %f1653, %f1504;
	fma.rn.f32 	%f1613, %f1652, %f1723, %f1612;
	mul.f32 	%f1614, %f1653, %f1505;
	fma.rn.f32 	%f1615, %f1652, %f1724, %f1614;
	mul.f32 	%f1616, %f1653, %f1506;
	fma.rn.f32 	%f1617, %f1652, %f1725, %f1616;
	mul.f32 	%f1618, %f1653, %f1507;
	fma.rn.f32 	%f1619, %f1652, %f1726, %f1618;
	mul.f32 	%f1620, %f1653, %f1508;
	fma.rn.f32 	%f1621, %f1652, %f1727, %f1620;
	mul.f32 	%f1622, %f1653, %f1509;
	fma.rn.f32 	%f1623, %f1652, %f1728, %f1622;
	mul.f32 	%f1624, %f1653, %f1510;
	fma.rn.f32 	%f1625, %f1652, %f1729, %f1624;
	mul.f32 	%f1626, %f1653, %f1511;
	fma.rn.f32 	%f1627, %f1652, %f1730, %f1626;
	mul.f32 	%f1628, %f1653, %f1512;
	fma.rn.f32 	%f1629, %f1652, %f1731, %f1628;
	mul.f32 	%f1630, %f1653, %f1513;
	fma.rn.f32 	%f1631, %f1652, %f1732, %f1630;
	mul.f32 	%f1632, %f1653, %f1514;
	fma.rn.f32 	%f1633, %f1652, %f1733, %f1632;
	mul.f32 	%f1634, %f1653, %f1515;
	fma.rn.f32 	%f1635, %f1652, %f1734, %f1634;
	mul.f32 	%f1636, %f1653, %f1516;
	fma.rn.f32 	%f1637, %f1652, %f1735, %f1636;
	mul.f32 	%f1638, %f1653, %f1517;
	fma.rn.f32 	%f1639, %f1652, %f1736, %f1638;
	mul.f32 	%f1640, %f1653, %f1518;
	fma.rn.f32 	%f1641, %f1652, %f1737, %f1640;
	mul.f32 	%f1642, %f1653, %f1519;
	fma.rn.f32 	%f1643, %f1652, %f1738, %f1642;
	mul.f32 	%f1644, %f1653, %f1520;
	fma.rn.f32 	%f1645, %f1652, %f1739, %f1644;
	mul.f32 	%f1646, %f1653, %f1521;
	fma.rn.f32 	%f1647, %f1652, %f1740, %f1646;
	mul.f32 	%f1648, %f1653, %f1522;
	fma.rn.f32 	%f1649, %f1652, %f1741, %f1648;
	mul.f32 	%f1650, %f1653, %f1523;
	fma.rn.f32 	%f1651, %f1652, %f1742, %f1650;
	st.global.v4.f32 	[%rd41], {%f1525, %f1527, %f1529, %f1531};
	st.global.v4.f32 	[%rd45+16], {%f1533, %f1535, %f1537, %f1539};
	st.global.v4.f32 	[%rd47], {%f1541, %f1543, %f1545, %f1547};
	st.global.v4.f32 	[%rd49+16], {%f1549, %f1551, %f1553, %f1555};
	st.global.v4.f32 	[%rd51], {%f1557, %f1559, %f1561, %f1563};
	st.global.v4.f32 	[%rd52+16], {%f1565, %f1567, %f1569, %f1571};
	st.global.v4.f32 	[%rd54], {%f1573, %f1575, %f1577, %f1579};
	st.global.v4.f32 	[%rd55+16], {%f1581, %f1583, %f1585, %f1587};
	st.global.v4.f32 	[%rd57], {%f1589, %f1591, %f1593, %f1595};
	st.global.v4.f32 	[%rd58+16], {%f1597, %f1599, %f1601, %f1603};
	st.global.v4.f32 	[%rd60], {%f1605, %f1607, %f1609, %f1611};
	st.global.v4.f32 	[%rd61+16], {%f1613, %f1615, %f1617, %f1619};
	st.global.v4.f32 	[%rd63], {%f1621, %f1623, %f1625, %f1627};
	st.global.v4.f32 	[%rd64+16], {%f1629, %f1631, %f1633, %f1635};
	st.global.v4.f32 	[%rd66], {%f1637, %f1639, %f1641, %f1643};
	st.global.v4.f32 	[%rd67+16], {%f1645, %f1647, %f1649, %f1651};
	ret;

}


// ===== COMPILED SASS (sm_100) =====

	.target	sm_100

	.elftype	@"ET_EXEC"


//--------------------- .note.nv.tkinfo           --------------------------
	.section	.note.nv.tkinfo,"",@"SHT_NOTE"
	.sectionflags	@"SHF_NOTE_NV_TKINFO"
	.tkinfo
        /*0018*/ 	.word	0x00000002
        /*0030*/ 	.string	""
        /*0030*/ 	.string	"ptxas"
        /*0030*/ 	.string	"Cuda compilation tools, release 13.0, V13.0.88"
        /*0030*/ 	.string	"Build cuda_13.0.r13.0/compiler.36424714_0"
        /*0030*/ 	.string	"-arch sm_100 -m 64 "



//--------------------- .note.nv.cuinfo           --------------------------
	.section	.note.nv.cuinfo,"",@"SHT_NOTE"
	.sectionflags	@"SHF_NOTE_NV_CUINFO"
        /*0018*/ 	.short	0x0002
        /*001a*/ 	.short	0x0064
        /*001c*/ 	.short	0x0082
	.zero		2


//--------------------- .nv.info                  --------------------------
	.section	.nv.info,"",@"SHT_CUDA_INFO"
	.align	4


	//----- nvinfo : EIATTR_REGCOUNT
	.align		4
        /*0000*/ 	.byte	0x04, 0x2f
        /*0002*/ 	.short	(.L_2 - .L_1)
	.align		4
.L_1:
        /*0004*/ 	.word	index@(_Z13ft_sgemm_hugeiiiPfS_S_ff)
        /*0008*/ 	.word	0x0000008d


	//----- nvinfo : EIATTR_FRAME_SIZE
	.align		4
.L_2:
        /*000c*/ 	.byte	0x04, 0x11
        /*000e*/ 	.short	(.L_4 - .L_3)
	.align		4
.L_3:
        /*0010*/ 	.word	index@($__internal_0_$__cuda_sm3x_div_rn_noftz_f32_slowpath)
        /*0014*/ 	.word	0x00000018


	//----- nvinfo : EIATTR_FRAME_SIZE
	.align		4
.L_4:
        /*0018*/ 	.byte	0x04, 0x11
        /*001a*/ 	.short	(.L_6 - .L_5)
	.align		4
.L_5:
        /*001c*/ 	.word	index@(_Z13ft_sgemm_hugeiiiPfS_S_ff)
        /*0020*/ 	.word	0x00000018


	//----- nvinfo : EIATTR_MIN_STACK_SIZE
	.align		4
.L_6:
        /*0024*/ 	.byte	0x04, 0x12
        /*0026*/ 	.short	(.L_8 - .L_7)
	.align		4
.L_7:
        /*0028*/ 	.word	index@(_Z13ft_sgemm_hugeiiiPfS_S_ff)
        /*002c*/ 	.word	0x00000018
.L_8:


//--------------------- .nv.compat                --------------------------
	.section	.nv.compat,"",@"SHT_CUDA_COMPAT_INFO"
	.align	4
        /*0000*/ 	.byte	0x02, 0x09, 0x00, 0x00, 0x02, 0x02, 0x01, 0x00, 0x02, 0x05, 0x05, 0x00, 0x03, 0x07, 0x01, 0x01
        /*0010*/ 	.byte	0x02, 0x03, 0x00, 0x00, 0x02, 0x06, 0x01, 0x00, 0x04, 0x0b, 0x08, 0x00, 0x01, 0x00, 0x00, 0x00
        /*0020*/ 	.byte	0x00, 0x00, 0x00, 0x00


//--------------------- .nv.info._Z13ft_sgemm_hugeiiiPfS_S_ff --------------------------
	.section	.nv.info._Z13ft_sgemm_hugeiiiPfS_S_ff,"",@"SHT_CUDA_INFO"
	.sectionflags	@""
	.align	4


	//----- nvinfo : EIATTR_CUDA_API_VERSION
	.align		4
        /*0000*/ 	.byte	0x04, 0x37
        /*0002*/ 	.short	(.L_10 - .L_9)
.L_9:
        /*0004*/ 	.word	0x00000082


	//----- nvinfo : EIATTR_KPARAM_INFO
	.align		4
.L_10:
        /*0008*/ 	.byte	0x04, 0x17
        /*000a*/ 	.short	(.L_12 - .L_11)
.L_11:
        /*000c*/ 	.word	0x00000000
        /*0010*/ 	.short	0x0007
        /*0012*/ 	.short	0x002c
        /*0014*/ 	.byte	0x00, 0xf0, 0x11, 0x00


	//----- nvinfo : EIATTR_KPARAM_INFO
	.align		4
.L_12:
        /*0018*/ 	.byte	0x04, 0x17
        /*001a*/ 	.short	(.L_14 - .L_13)
.L_13:
        /*001c*/ 	.word	0x00000000
        /*0020*/ 	.short	0x0006
        /*0022*/ 	.short	0x0028
        /*0024*/ 	.byte	0x00, 0xf0, 0x11, 0x00


	//----- nvinfo : EIATTR_KPARAM_INFO
	.align		4
.L_14:
        /*0028*/ 	.byte	0x04, 0x17
        /*002a*/ 	.short	(.L_16 - .L_15)
.L_15:
        /*002c*/ 	.word	0x00000000
        /*0030*/ 	.short	0x0005
        /*0032*/ 	.short	0x0020
        /*0034*/ 	.byte	0x00, 0xf5, 0x21, 0x00


	//----- nvinfo : EIATTR_KPARAM_INFO
	.align		4
.L_16:
        /*0038*/ 	.byte	0x04, 0x17
        /*003a*/ 	.short	(.L_18 - .L_17)
.L_17:
        /*003c*/ 	.word	0x00000000
        /*0040*/ 	.short	0x0004
        /*0042*/ 	.short	0x0018
        /*0044*/ 	.byte	0x00, 0xf5, 0x21, 0x00


	//----- nvinfo : EIATTR_KPARAM_INFO
	.align		4
.L_18:
        /*0048*/ 	.byte	0x04, 0x17
        /*004a*/ 	.short	(.L_20 - .L_19)
.L_19:
        /*004c*/ 	.word	0x00000000
        /*0050*/ 	.short	0x0003
        /*0052*/ 	.short	0x0010
        /*0054*/ 	.byte	0x00, 0xf5, 0x21, 0x00


	//----- nvinfo : EIATTR_KPARAM_INFO
	.align		4
.L_20:
        /*0058*/ 	.byte	0x04, 0x17
        /*005a*/ 	.short	(.L_22 - .L_21)
.L_21:
        /*005c*/ 	.word	0x00000000
        /*0060*/ 	.short	0x0002
        /*0062*/ 	.short	0x0008
        /*0064*/ 	.byte	0x00, 0xf0, 0x11, 0x00


	//----- nvinfo : EIATTR_KPARAM_INFO
	.align		4
.L_22:
        /*0068*/ 	.byte	0x04, 0x17
        /*006a*/ 	.short	(.L_24 - .L_23)
.L_23:
        /*006c*/ 	.word	0x00000000
        /*0070*/ 	.short	0x0001
        /*0072*/ 	.short	0x0004
        /*0074*/ 	.byte	0x00, 0xf0, 0x11, 0x00


	//----- nvinfo : EIATTR_KPARAM_INFO
	.align		4
.L_24:
        /*0078*/ 	.byte	0x04, 0x17
        /*007a*/ 	.short	(.L_26 - .L_25)
.L_25:
        /*007c*/ 	.word	0x00000000
        /*0080*/ 	.short	0x0000
        /*0082*/ 	.short	0x0000
        /*0084*/ 	.byte	0x00, 0xf0, 0x11, 0x00


	//----- nvinfo : EIATTR_SPARSE_MMA_MASK
	.align		4
.L_26:
        /*0088*/ 	.byte	0x03, 0x50
        /*008a*/ 	.short	0x0000


	//----- nvinfo : EIATTR_MAXREG_COUNT
	.align		4
        /*008c*/ 	.byte	0x03, 0x1b
        /*008e*/ 	.short	0x00ff


	//----- nvinfo : EIATTR_NUM_BARRIERS
	.align		4
        /*0090*/ 	.byte	0x02, 0x4c
        /*0092*/ 	.byte	0x01
	.zero		1


	//----- nvinfo : EIATTR_EXTERNS
	.align		4
        /*0094*/ 	.byte	0x04, 0x0f
        /*0096*/ 	.short	(.L_28 - .L_27)


	//   ....[0]....
	.align		4
.L_27:
        /*0098*/ 	.word	index@(vprintf)


	//----- nvinfo : EIATTR_MERCURY_ISA_VERSION
	.align		4
.L_28:
        /*009c*/ 	.byte	0x03, 0x5f
        /*009e*/ 	.short	0x0101


	//----- nvinfo : EIATTR_COOP_GROUP_MASK_REGIDS
	.align		4
        /*00a0*/ 	.byte	0x04, 0x29
        /*00a2*/ 	.short	(.L_30 - .L_29)


	//   ....[0]....
.L_29:
        /*00a4*/ 	.word	0xffffffff


	//   ....[1]....
        /*00a8*/ 	.word	0xffffffff


	//   ....[2]....
        /*00ac*/ 	.word	0xffffffff


	//   ....[3]....
        /*00b0*/ 	.word	0xffffffff


	//   ....[4]....
        /*00b4*/ 	.word	0xffffffff


	//   ....[5]....
        /*00b8*/ 	.word	0xffffffff


	//   ....[6]....
        /*00bc*/ 	.word	0xffffffff


	//   ....[7]....
        /*00c0*/ 	.word	0xffffffff


	//   ....[8]....
        /*00c4*/ 	.word	0xffffffff


	//   ....[9]....
        /*00c8*/ 	.word	0xffffffff


	//   ....[10]....
        /*00cc*/ 	.word	0xffffffff


	//   ....[11]....
        /*00d0*/ 	.word	0xffffffff


	//   ....[12]....
        /*00d4*/ 	.word	0xffffffff


	//   ....[13]....
        /*00d8*/ 	.word	0xffffffff


	//   ....[14]....
        /*00dc*/ 	.word	0xffffffff


	//   ....[15]....
        /*00e0*/ 	.word	0xffffffff


	//   ....[16]....
        /*00e4*/ 	.word	0xffffffff


	//   ....[17]....
        /*00e8*/ 	.word	0xffffffff


	//   ....[18]....
        /*00ec*/ 	.word	0xffffffff


	//   ....[19]....
        /*00f0*/ 	.word	0xffffffff


	//----- nvinfo : EIATTR_COOP_GROUP_INSTR_OFFSETS
	.align		4
.L_30:
        /*00f4*/ 	.byte	0x04, 0x28
        /*00f6*/ 	.short	(.L_32 - .L_31)


	//   ....[0]....
.L_31:
        /*00f8*/ 	.word	0x000004d0


	//   ....[1]....
        /*00fc*/ 	.word	0x000004e0


	//   ....[2]....
        /*0100*/ 	.word	0x00000510


	//   ....[3]....
        /*0104*/ 	.word	0x00000520


	//   ....[4]....
        /*0108*/ 	.word	0x00000550


	//   ....[5]....
        /*010c*/ 	.word	0x00000560


	//   ....[6]....
        /*0110*/ 	.word	0x00000590


	//   ....[7]....
        /*0114*/ 	.word	0x000005a0


	//   ....[8]....
        /*0118*/ 	.word	0x000005f0


	//   ....[9]....
        /*011c*/ 	.word	0x00000600


	//   ....[10]....
        /*0120*/ 	.word	0x00008830


	//   ....[11]....
        /*0124*/ 	.word	0x00008840


	//   ....[12]....
        /*0128*/ 	.word	0x000088f0


	//   ....[13]....
        /*012c*/ 	.word	0x00008900


	//   ....[14]....
        /*0130*/ 	.word	0x00008930


	//   ....[15]....
        /*0134*/ 	.word	0x00008950


	//   ....[16]....
        /*0138*/ 	.word	0x000089a0


	//   ....[17]....
        /*013c*/ 	.word	0x000089c0


	//   ....[18]....
        /*0140*/ 	.word	0x000089f0


	//   ....[19]....
        /*0144*/ 	.word	0x00008a50


	//----- nvinfo : EIATTR_VRC_CTA_INIT_COUNT
	.align		4
.L_32:
        /*0148*/ 	.byte	0x02, 0x4a
	.zero		1
	.zero		1


	//----- nvinfo : EIATTR_SYSCALL_OFFSETS
	.align		4
        /*014c*/ 	.byte	0x04, 0x46
        /*014e*/ 	.short	(.L_34 - .L_33)


	//   ....[0]....
.L_33:
        /*0150*/ 	.word	0x00003fa0


	//----- nvinfo : EIATTR_EXIT_INSTR_OFFSETS
	.align		4
.L_34:
        /*0154*/ 	.byte	0x04, 0x1c
        /*0156*/ 	.short	(.L_36 - .L_35)


	//   ....[0]....
.L_35:
        /*0158*/ 	.word	0x000099d0


	//----- nvinfo : EIATTR_MAX_THREADS
	.align		4
.L_36:
        /*015c*/ 	.byte	0x04, 0x05
        /*015e*/ 	.short	(.L_38 - .L_37)
.L_37:
        /*0160*/ 	.word	0x00000100
        /*0164*/ 	.word	0x00000001
        /*0168*/ 	.word	0x00000001


	//----- nvinfo : EIATTR_CRS_STACK_SIZE
	.align		4
.L_38:
        /*016c*/ 	.byte	0x04, 0x1e
        /*016e*/ 	.short	(.L_40 - .L_39)
.L_39:
        /*0170*/ 	.word	0x00000000


	//----- nvinfo : EIATTR_CBANK_PARAM_SIZE
	.align		4
.L_40:
        /*0174*/ 	.byte	0x03, 0x19
        /*0176*/ 	.short	0x0030


	//----- nvinfo : EIATTR_PARAM_CBANK
	.align		4
        /*0178*/ 	.byte	0x04, 0x0a
        /*017a*/ 	.short	(.L_42 - .L_41)
	.align		4
.L_41:
        /*017c*/ 	.word	index@(.nv.constant0._Z13ft_sgemm_hugeiiiPfS_S_ff)
        /*0180*/ 	.short	0x0380
        /*0182*/ 	.short	0x0030


	//----- nvinfo : EIATTR_SW_WAR
	.align		4
.L_42:
        /*0184*/ 	.byte	0x04, 0x36
        /*0186*/ 	.short	(.L_44 - .L_43)
.L_43:
        /*0188*/ 	.word	0x00000008
.L_44:


//--------------------- .nv.callgraph             --------------------------
	.section	.nv.callgraph,"",@"SHT_CUDA_CALLGRAPH"
	.align	4
	.sectionentsize	8
	.align		4
        /*0000*/ 	.word	0x00000000
	.align		4
        /*0004*/ 	.word	0xffffffff
	.align		4
        /*0008*/ 	.word	index@(_Z13ft_sgemm_hugeiiiPfS_S_ff)
	.align		4
        /*000c*/ 	.word	index@(vprintf)
	.align		4
        /*0010*/ 	.word	0x00000000
	.align		4
        /*0014*/ 	.word	0xfffffffe
	.align		4
        /*0018*/ 	.word	0x00000000
	.align		4
        /*001c*/ 	.word	0xfffffffd
	.align		4
        /*0020*/ 	.word	0x00000000
	.align		4
        /*0024*/ 	.word	0xfffffffc


//--------------------- .nv.constant4             --------------------------
	.section	.nv.constant4,"a",@progbits
	.align	8
	.align		8
.nv.constant4:
        /*0000*/ 	.dword	vprintf
	.align		8
        /*0008*/ 	.dword	$str


//--------------------- .text._Z13ft_sgemm_hugeiiiPfS_S_ff --------------------------
	.section	.text._Z13ft_sgemm_hugeiiiPfS_S_ff,"ax",@progbits
	.align	128
        .global         _Z13ft_sgemm_hugeiiiPfS_S_ff
        .type           _Z13ft_sgemm_hugeiiiPfS_S_ff,@function
        .size           _Z13ft_sgemm_hugeiiiPfS_S_ff,(.L_x_147 - _Z13ft_sgemm_hugeiiiPfS_S_ff)
        .other          _Z13ft_sgemm_hugeiiiPfS_S_ff,@"STO_CUDA_ENTRY STV_DEFAULT"
_Z13ft_sgemm_hugeiiiPfS_S_ff:
.text._Z13ft_sgemm_hugeiiiPfS_S_ff:
[----:B------:R-:W0:Y:S01]  /*0000*/  LDC R1, c[0x0][0x37c] ;  /* 0x0000df00ff017b82 */ /* 0x000e220000000800 */
[----:B------:R-:W1:Y:S07]  /*0010*/  S2R R12, SR_TID.X ;  /* 0x00000000000c7919 */ /* 0x000e6e0000002100 */
[----:B------:R-:W2:Y:S01]  /*0020*/  LDC.64 R20, c[0x0][0x380] ;  /* 0x0000e000ff147b82 */ /* 0x000ea20000000a00 */
[----:B------:R-:W3:Y:S01]  /*0030*/  LDCU.128 UR8, c[0x0][0x390] ;  /* 0x00007200ff0877ac */ /* 0x000ee20008000c00 */
[----:B0-----:R-:W-:Y:S01]  /*0040*/  IADD3 R1, PT, PT, R1, -0x18, RZ ;  /* 0xffffffe801017810 */ /* 0x001fe20007ffe0ff */
[----:B------:R-:W0:Y:S01]  /*0050*/  S2R R13, SR_CTAID.X ;  /* 0x00000000000d7919 */ /* 0x000e220000002500 */
[----:B------:R-:W4:Y:S01]  /*0060*/  LDCU.64 UR36, c[0x0][0x358] ;  /* 0x00006b00ff2477ac */ /* 0x000f220008000a00 */
[----:B------:R-:W5:Y:S03]  /*0070*/  S2R R14, SR_CTAID.Y ;  /* 0x00000000000e7919 */ /* 0x000f660000002600 */
[----:B------:R-:W4:Y:S01]  /*0080*/  S2UR UR5, SR_CgaCtaId ;  /* 0x00000000000579c3 */ /* 0x000f220000008800 */
[----:B------:R-:W-:Y:S01]  /*0090*/  UMOV UR4, 0x400 ;  /* 0x0000040000047882 */ /* 0x000fe20000000000 */
[----:B------:R-:W4:Y:S01]  /*00a0*/  LDCU UR7, c[0x0][0x388] ;  /* 0x00007100ff0777ac */ /* 0x000f220008000800 */
[----:B-1----:R-:W-:-:S02]  /*00b0*/  SHF.L.U32 R2, R12, 0x2, RZ ;  /* 0x000000020c027819 */ /* 0x002fc400000006ff */
[----:B------:R-:W-:Y:S02]  /*00c0*/  SHF.R.U32.HI R0, RZ, 0x5, R12 ;  /* 0x00000005ff007819 */ /* 0x000fe4000001160c */
[----:B------:R-:W-:Y:S02]  /*00d0*/  LOP3.LUT R3, R2, 0x7c, RZ, 0xc0, !PT ;  /* 0x0000007c02037812 */ /* 0x000fe400078ec0ff */
[----:B0-----:R-:W-:Y:S01]  /*00e0*/  SHF.L.U32 R2, R13, 0x7, RZ ;  /* 0x000000070d027819 */ /* 0x001fe200000006ff */
[C---:B--2---:R-:W-:Y:S02]  /*00f0*/  IMAD R5, R0.reuse, R21, RZ ;  /* 0x0000001500057224 */ /* 0x044fe400078e02ff */
[----:B------:R-:W-:Y:S01]  /*0100*/  IMAD R4, R0, R20, RZ ;  /* 0x0000001400047224 */ /* 0x000fe200078e02ff */
[----:B-----5:R-:W-:Y:S02]  /*0110*/  LEA R0, R14, R3, 0x7 ;  /* 0x000000030e007211 */ /* 0x020fe400078e38ff */
[----:B------:R-:W-:-:S02]  /*0120*/  LOP3.LUT R3, R3, R2, RZ, 0xfc, !PT ;  /* 0x0000000203037212 */ /* 0x000fc400078efcff */
[----:B------:R-:W-:Y:S02]  /*0130*/  IADD3 R7, P0, PT, R0, R5, RZ ;  /* 0x0000000500077210 */ /* 0x000fe40007f1e0ff */
[----:B------:R-:W-:Y:S02]  /*0140*/  IADD3 R0, P1, PT, R4, R3, RZ ;  /* 0x0000000304007210 */ /* 0x000fe40007f3e0ff */
[----:B------:R-:W-:Y:S02]  /*0150*/  SHF.R.S32.HI R3, RZ, 0x1f, R4 ;  /* 0x0000001fff037819 */ /* 0x000fe40000011404 */
[----:B------:R-:W-:Y:S02]  /*0160*/  LEA.HI.X.SX32 R8, R5, RZ, 0x1, P0 ;  /* 0x000000ff05087211 */ /* 0x000fe400000f0eff */
[----:B------:R-:W-:Y:S02]  /*0170*/  LEA.HI.X.SX32 R3, R2, R3, 0x1, P1 ;  /* 0x0000000302037211 */ /* 0x000fe400008f0eff */
[----:B------:R-:W-:-:S02]  /*0180*/  SHF.L.U32 R6, R0, 0x2, RZ ;  /* 0x0000000200067819 */ /* 0x000fc400000006ff */
[C---:B------:R-:W-:Y:S02]  /*0190*/  SHF.L.U32 R4, R7.reuse, 0x2, RZ ;  /* 0x0000000207047819 */ /* 0x040fe400000006ff */
[----:B------:R-:W-:Y:S02]  /*01a0*/  SHF.L.U64.HI R5, R7, 0x2, R8 ;  /* 0x0000000207057819 */ /* 0x000fe40000010208 */
[----:B------:R-:W-:Y:S02]  /*01b0*/  SHF.L.U64.HI R7, R0, 0x2, R3 ;  /* 0x0000000200077819 */ /* 0x000fe40000010203 */
[----:B---3--:R-:W-:Y:S02]  /*01c0*/  IADD3 R16, P1, PT, R6, UR8, RZ ;  /* 0x0000000806107c10 */ /* 0x008fe4000ff3e0ff */
[----:B------:R-:W-:Y:S02]  /*01d0*/  IADD3 R8, P0, PT, R4, UR10, RZ ;  /* 0x0000000a04087c10 */ /* 0x000fe4000ff1e0ff */
[----:B------:R-:W-:-:S02]  /*01e0*/  IADD3.X R17, PT, PT, R7, UR9, RZ, P1, !PT ;  /* 0x0000000907117c10 */ /* 0x000fc40008ffe4ff */
[----:B------:R-:W-:-:S04]  /*01f0*/  IADD3.X R9, PT, PT, R5, UR11, RZ, P0, !PT ;  /* 0x0000000b05097c10 */ /* 0x000fc800087fe4ff */
[----:B----4-:R-:W2:Y:S04]  /*0200*/  LDG.E.128 R16, desc[UR36][R16.64] ;  /* 0x0000002410107981 */ /* 0x010ea8000c1e1d00 */
[----:B------:R-:W3:Y:S01]  /*0210*/  LDG.E.128 R8, desc[UR36][R8.64] ;  /* 0x0000002408087981 */ /* 0x000ee2000c1e1d00 */
[----:B------:R-:W-:Y:S01]  /*0220*/  ULEA UR4, UR5, UR4, 0x18 ;  /* 0x0000000405047291 */ /* 0x000fe2000f8ec0ff */
[----:B------:R-:W0:Y:S01]  /*0230*/  LDCU UR5, c[0x0][0x2f8] ;  /* 0x00005f00ff0577ac */ /* 0x000e220008000800 */
[----:B------:R-:W1:Y:S01]  /*0240*/  LDCU UR6, c[0x0][0x2fc] ;  /* 0x00005f80ff0677ac */ /* 0x000e620008000800 */
[----:B------:R-:W-:Y:S01]  /*0250*/  UISETP.GE.AND UP0, UPT, UR7, 0x1, UPT ;  /* 0x000000010700788c */ /* 0x000fe2000bf06270 */
[----:B------:R-:W-:Y:S01]  /*0260*/  ISETP.GT.U32.AND P0, PT, R12, 0x7f, PT ;  /* 0x0000007f0c00780c */ /* 0x000fe20003f04070 */
[----:B------:R-:W-:-:S02]  /*0270*/  HFMA2 R107, -RZ, RZ, 0, 0 ;  /* 0x00000000ff6b7431 */ /* 0x000fc400000001ff */
[----:B------:R-:W-:Y:S01]  /*0280*/  HFMA2 R87, -RZ, RZ, 0, 0 ;  /* 0x00000000ff577431 */ /* 0x000fe200000001ff */
[----:B------:R-:W-:Y:S02]  /*0290*/  CS2R R90, SRZ ;  /* 0x00000000005a7805 */ /* 0x000fe4000001ff00 */
[----:B------:R-:W-:Y:S02]  /*02a0*/  CS2R R88, SRZ ;  /* 0x0000000000587805 */ /* 0x000fe4000001ff00 */
[----:B0-----:R-:W-:Y:S02]  /*02b0*/  IADD3 R86, P1, PT, R1, UR5, RZ ;  /* 0x0000000501567c10 */ /* 0x001fe4000ff3e0ff */
[----:B------:R-:W-:Y:S02]  /*02c0*/  CS2R R30, SRZ ;  /* 0x00000000001e7805 */ /* 0x000fe4000001ff00 */
[----:B------:R-:W-:Y:S02]  /*02d0*/  CS2R R32, SRZ ;  /* 0x0000000000207805 */ /* 0x000fe4000001ff00 */
[----:B------:R-:W-:-:S02]  /*02e0*/  CS2R R34, SRZ ;  /* 0x0000000000227805 */ /* 0x000fc4000001ff00 */
[----:B------:R-:W-:Y:S02]  /*02f0*/  CS2R R36, SRZ ;  /* 0x0000000000247805 */ /* 0x000fe4000001ff00 */
[----:B------:R-:W-:Y:S02]  /*0300*/  CS2R R38, SRZ ;  /* 0x0000000000267805 */ /* 0x000fe4000001ff00 */
[----:B------:R-:W-:Y:S02]  /*0310*/  CS2R R92, SRZ ;  /* 0x00000000005c7805 */ /* 0x000fe4000001ff00 */
        /* <DEDUP_REMOVED lines=12> */
[----:B------:R-:W-:Y:S02]  /*03e0*/  MOV R105, RZ ;  /* 0x000000ff00697202 */ /* 0x000fe40000000f00 */
[----:B------:R-:W-:Y:S02]  /*03f0*/  CS2R R66, SRZ ;  /* 0x0000000000427805 */ /* 0x000fe4000001ff00 */
[----:B------:R-:W-:-:S02]  /*0400*/  MOV R109, RZ ;  /* 0x000000ff006d7202 */ /* 0x000fc40000000f00 */
[----:B------:R-:W-:Y:S02]  /*0410*/  CS2R R64, SRZ ;  /* 0x0000000000407805 */ /* 0x000fe4000001ff00 */
[----:B------:R-:W-:Y:S02]  /*0420*/  CS2R R70, SRZ ;  /* 0x0000000000467805 */ /* 0x000fe4000001ff00 */
[----:B------:R-:W-:Y:S02]  /*0430*/  CS2R R68, SRZ ;  /* 0x0000000000447805 */ /* 0x000fe4000001ff00 */
[----:B------:R-:W-:Y:S02]  /*0440*/  MOV R85, RZ ;  /* 0x000000ff00557202 */ /* 0x000fe40000000f00 */
[----:B------:R-:W-:Y:S02]  /*0450*/  MOV R111, RZ ;  /* 0x000000ff006f7202 */ /* 0x000fe40000000f00 */
[----:B-1----:R-:W-:Y:S01]  /*0460*/  IADD3.X R84, PT, PT, RZ, UR6, RZ, P1, !PT ;  /* 0x00000006ff547c10 */ /* 0x002fe20008ffe4ff */
[----:B--2---:R-:W-:Y:S01]  /*0470*/  FADD R3, R16, R17 ;  /* 0x0000001110037221 */ /* 0x004fe20000000000 */
[----:B---3--:R-:W-:-:S03]  /*0480*/  FADD R15, R8, R9 ;  /* 0x00000009080f7221 */ /* 0x008fc60000000000 */
[----:B------:R-:W-:Y:S01]  /*0490*/  FADD R0, R18, R3 ;  /* 0x0000000312007221 */ /* 0x000fe20000000000 */
[----:B------:R-:W-:-:S03]  /*04a0*/  FADD R2, R10, R15 ;  /* 0x0000000f0a027221 */ /* 0x000fc60000000000 */
[----:B------:R-:W-:Y:S01]  /*04b0*/  FADD R0, R19, R0 ;  /* 0x0000000013007221 */ /* 0x000fe20000000000 */
[----:B------:R-:W-:-:S04]  /*04c0*/  FADD R22, R11, R2 ;  /* 0x000000020b167221 */ /* 0x000fc80000000000 */
[----:B------:R-:W0:Y:S04]  /*04d0*/  SHFL.BFLY PT, R3, R0, 0x1, 0x1f ;  /* 0x0c201f0000037f89 */ /* 0x000e2800000e0000 */
[----:B------:R-:W1:Y:S01]  /*04e0*/  SHFL.BFLY PT, R15, R22, 0x1, 0x1f ;  /* 0x0c201f00160f7f89 */ /* 0x000e6200000e0000 */
[----:B0-----:R-:W-:Y:S01]  /*04f0*/  FADD R3, R0, R3 ;  /* 0x0000000300037221 */ /* 0x001fe20000000000 */
[----:B-1----:R-:W-:-:S04]  /*0500*/  FADD R23, R22, R15 ;  /* 0x0000000f16177221 */ /* 0x002fc80000000000 */
        /* <DEDUP_REMOVED lines=10> */
[----:B------:R-:W-:-:S05]  /*05b0*/  LEA R2, R12, UR4, 0x4 ;  /* 0x000000040c027c11 */ /* 0x000fca000f8e20ff */
[----:B------:R-:W-:Y:S01]  /*05c0*/  STS.128 [R2+0x2000], R16 ;  /* 0x0020001002007388 */ /* 0x000fe20000000c00 */
[----:B0-----:R-:W-:Y:S01]  /*05d0*/  FADD R23, R22, R15 ;  /* 0x0000000f16177221 */ /* 0x001fe20000000000 */
[----:B-1----:R-:W-:-:S04]  /*05e0*/  FADD R27, R26, R27 ;  /* 0x0000001b1a1b7221 */ /* 0x002fc80000000000 */
[----:B------:R-:W0:Y:S04]  /*05f0*/  SHFL.BFLY PT, R24, R23, 0x10, 0x1f ;  /* 0x0e001f0017187f89 */ /* 0x000e2800000e0000 */
[----:B------:R-:W1:Y:S04]  /*0600*/  SHFL.BFLY PT, R28, R27, 0x10, 0x1f ;  /* 0x0e001f001b1c7f89 */ /* 0x000e6800000e0000 */
[----:B------:R2:W-:Y:S01]  /*0610*/  STS.128 [R2], R8 ;  /* 0x0000000802007388 */ /* 0x0005e20000000c00 */
[----:B0-----:R-:W-:Y:S01]  /*0620*/  FADD R24, R23, R24 ;  /* 0x0000001817187221 */ /* 0x001fe20000000000 */
[----:B-1----:R-:W-:-:S03]  /*0630*/  FADD R28, R27, R28 ;  /* 0x0000001c1b1c7221 */ /* 0x002fc60000000000 */
[-C--:B------:R-:W-:Y:S01]  /*0640*/  FMUL R40, R8, R24.reuse ;  /* 0x0000001808287220 */ /* 0x080fe20000400000 */
[-C--:B------:R-:W-:Y:S01]  /*0650*/  FMUL R41, R9, R24.reuse ;  /* 0x0000001809297220 */ /* 0x080fe20000400000 */
[----:B------:R-:W-:Y:S01]  /*0660*/  FMUL R42, R10, R24 ;  /* 0x000000180a2a7220 */ /* 0x000fe20000400000 */
[-C--:B------:R-:W-:Y:S01]  /*0670*/  FMUL R44, R16, R28.reuse ;  /* 0x0000001c102c7220 */ /* 0x080fe20000400000 */
[-C--:B------:R-:W-:Y:S01]  /*0680*/  FMUL R45, R17, R28.reuse ;  /* 0x0000001c112d7220 */ /* 0x080fe20000400000 */
[----:B------:R-:W-:Y:S01]  /*0690*/  FMUL R46, R18, R28 ;  /* 0x0000001c122e7220 */ /* 0x000fe20000400000 */
[----:B------:R-:W-:Y:S01]  /*06a0*/  FMUL R43, R11, R24 ;  /* 0x000000180b2b7220 */ /* 0x000fe20000400000 */
[----:B------:R-:W-:Y:S01]  /*06b0*/  BAR.SYNC.DEFER_BLOCKING 0x0 ;  /* 0x0000000000007b1d */ /* 0x000fe20000010000 */
[----:B------:R-:W-:Y:S01]  /*06c0*/  FMUL R47, R19, R28 ;  /* 0x0000001c132f7220 */ /* 0x000fe20000400000 */
[----:B------:R-:W-:Y:S02]  /*06d0*/  SHF.L.U32 R3, R12, 0x1, RZ ;  /* 0x000000010c037819 */ /* 0x000fe400000006ff */
[----:B------:R-:W-:-:S02]  /*06e0*/  SHF.R.U32.HI R15, RZ, 0x1, R12 ;  /* 0x00000001ff0f7819 */ /* 0x000fc4000001160c */
[----:B------:R-:W-:Y:S01]  /*06f0*/  LOP3.LUT R0, R3, 0x38, RZ, 0xc0, !PT ;  /* 0x0000003803007812 */ /* 0x000fe200078ec0ff */
[----:B------:R-:W-:Y:S04]  /*0700*/  STS.128 [R2+0x3000], R40 ;  /* 0x0030002802007388 */ /* 0x000fe80000000c00 */
[----:B------:R0:W-:Y:S01]  /*0710*/  STS.128 [R2+0x1000], R44 ;  /* 0x0010002c02007388 */ /* 0x0001e20000000c00 */
[----:B------:R-:W-:Y:S01]  /*0720*/  LOP3.LUT R15, R0, 0x40, R15, 0xf8, !PT ;  /* 0x00000040000f7812 */ /* 0x000fe200078ef80f */
[----:B------:R-:W-:Y:S01]  /*0730*/  HFMA2 R0, -RZ, RZ, 0, 0 ;  /* 0x00000000ff007431 */ /* 0x000fe200000001ff */
[----:B------:R-:W-:Y:S02]  /*0740*/  CS2R R24, SRZ ;  /* 0x0000000000187805 */ /* 0x000fe4000001ff00 */
[----:B------:R-:W-:-:S02]  /*0750*/  CS2R R26, SRZ ;  /* 0x00000000001a7805 */ /* 0x000fc4000001ff00 */
[----:B------:R-:W-:Y:S02]  /*0760*/  CS2R R28, SRZ ;  /* 0x00000000001c7805 */ /* 0x000fe4000001ff00 */
[----:B------:R-:W-:Y:S02]  /*0770*/  CS2R R22, SRZ ;  /* 0x0000000000167805 */ /* 0x000fe4000001ff00 */
[----:B--2---:R-:W-:Y:S01]  /*0780*/  SEL R9, RZ, 0x800, P0 ;  /* 0x00000800ff097807 */ /* 0x004fe20000000000 */
[----:B0-----:R-:W-:Y:S01]  /*0790*/  HFMA2 R2, -RZ, RZ, 0, 0 ;  /* 0x00000000ff027431 */ /* 0x001fe200000001ff */
[----:B------:R-:W-:Y:S01]  /*07a0*/  SHF.L.U32 R44, R12, 0x3, RZ ;  /* 0x000000030c2c7819 */ /* 0x000fe200000006ff */
[----:B------:R-:W-:Y:S06]  /*07b0*/  BAR.SYNC.DEFER_BLOCKING 0x0 ;  /* 0x0000000000007b1d */ /* 0x000fec0000010000 */
[----:B------:R-:W-:Y:S05]  /*07c0*/  BRA.U !UP0, `(.L_x_0) ;  /* 0x00000085085c7547 */ /* 0x000fea000b800000 */
[----:B------:R-:W-:Y:S02]  /*07d0*/  LOP3.LUT R9, R9, 0x7f, R12, 0xf8, !PT ;  /* 0x0000007f09097812 */ /* 0x000fe400078ef80c */
[----:B------:R-:W-:Y:S02]  /*07e0*/  CS2R R110, SRZ ;  /* 0x00000000006e7805 */ /* 0x000fe4000001ff00 */
[----:B------:R-:W-:Y:S02]  /*07f0*/  SHF.L.U32 R21, R21, 0x3, RZ ;  /* 0x0000000315157819 */ /* 0x000fe400000006ff */
[----:B------:R-:W-:Y:S02]  /*0800*/  CS2R R70, SRZ ;  /* 0x0000000000467805 */ /* 0x000fe4000001ff00 */
[----:B------:R-:W-:Y:S02]  /*0810*/  LEA R9, R9, UR4, 0x2 ;  /* 0x0000000409097c11 */ /* 0x000fe4000f8e10ff */
[----:B------:R-:W-:-:S02]  /*0820*/  CS2R R68, SRZ ;  /* 0x0000000000447805 */ /* 0x000fc4000001ff00 */
[----:B------:R-:W-:Y:S01]  /*0830*/  LOP3.LUT P0, RZ, R13, R14, RZ, 0xfc, !PT ;  /* 0x0000000e0dff7212 */ /* 0x000fe2000780fcff */
[----:B------:R-:W-:Y:S01]  /*0840*/  IMAD.WIDE R4, R21, 0x4, R4 ;  /* 0x0000000415047825 */ /* 0x000fe200078e0204 */
[----:B------:R-:W-:Y:S01]  /*0850*/  MOV R87, RZ ;  /* 0x000000ff00577202 */ /* 0x000fe20000000f00 */
[----:B------:R-:W0:Y:S01]  /*0860*/  LDS R0, [R9+0x1000] ;  /* 0x0010000009007984 */ /* 0x000e220000000800 */
[----:B------:R-:W-:Y:S02]  /*0870*/  ISETP.EQ.AND P0, PT, R12, 0x7f, !P0 ;  /* 0x0000007f0c00780c */ /* 0x000fe40004702270 */
[----:B------:R-:W-:Y:S02]  /*0880*/  CS2R R66, SRZ ;  /* 0x0000000000427805 */ /* 0x000fe4000001ff00 */
[----:B------:R-:W-:Y:S01]  /*0890*/  IADD3 R120, P2, PT, R4, UR10, RZ ;  /* 0x0000000a04787c10 */ /* 0x000fe2000ff5e0ff */
[----:B------:R-:W1:Y:S01]  /*08a0*/  LDS R2, [R9+0x1200] ;  /* 0x0012000009027984 */ /* 0x000e620000000800 */
[----:B------:R-:W-:-:S02]  /*08b0*/  P2R R116, PR, RZ, 0x1 ;  /* 0x00000001ff747803 */ /* 0x000fc40000000000 */
[----:B------:R-:W-:Y:S02]  /*08c0*/  CS2R R64, SRZ ;  /* 0x0000000000407805 */ /* 0x000fe4000001ff00 */
[----:B------:R-:W-:Y:S01]  /*08d0*/  IADD3.X R121, PT, PT, R5, UR11, RZ, P2, !PT ;  /* 0x0000000b05797c10 */ /* 0x000fe200097fe4ff */
[----:B------:R-:W2:Y:S01]  /*08e0*/  LDS R3, [R9+0x1400] ;  /* 0x0014000009037984 */ /* 0x000ea20000000800 */
[----:B------:R-:W-:Y:S02]  /*08f0*/  MOV R85, RZ ;  /* 0x000000ff00557202 */ /* 0x000fe40000000f00 */
[----:B------:R-:W-:Y:S02]  /*0900*/  CS2R R102, SRZ ;  /* 0x0000000000667805 */ /* 0x000fe4000001ff00 */
[----:B------:R-:W-:Y:S01]  /*0910*/  CS2R R100, SRZ ;  /* 0x0000000000647805 */ /* 0x000fe2000001ff00 */
[----:B------:R-:W3:Y:S01]  /*0920*/  LDS R8, [R9+0x1600] ;  /* 0x0016000009087984 */ /* 0x000ee20000000800 */
[----:B------:R-:W-:-:S02]  /*0930*/  CS2R R98, SRZ ;  /* 0x0000000000627805 */ /* 0x000fc4000001ff00 */
[----:B------:R-:W-:Y:S02]  /*0940*/  CS2R R62, SRZ ;  /* 0x00000000003e7805 */ /* 0x000fe4000001ff00 */
[----:B------:R-:W-:Y:S01]  /*0950*/  CS2R R108, SRZ ;  /* 0x00000000006c7805 */ /* 0x000fe2000001ff00 */
[----:B------:R-:W4:Y:S01]  /*0960*/  LDS R10, [R9+0x1800] ;  /* 0x00180000090a7984 */ /* 0x000f220000000800 */
[----:B------:R-:W-:Y:S02]  /*0970*/  CS2R R106, SRZ ;  /* 0x00000000006a7805 */ /* 0x000fe4000001ff00 */
[----:B------:R-:W-:Y:S02]  /*0980*/  CS2R R104, SRZ ;  /* 0x0000000000687805 */ /* 0x000fe4000001ff00 */
[----:B------:R-:W-:Y:S01]  /*0990*/  CS2R R96, SRZ ;  /* 0x0000000000607805 */ /* 0x000fe2000001ff00 */
[----:B------:R-:W5:Y:S01]  /*09a0*/  LDS R11, [R9+0x1a00] ;  /* 0x001a0000090b7984 */ /* 0x000f620000000800 */
[----:B------:R-:W-:-:S02]  /*09b0*/  CS2R R94, SRZ ;  /* 0x00000000005e7805 */ /* 0x000fc4000001ff00 */
[----:B------:R-:W-:Y:S02]  /*09c0*/  CS2R R114, SRZ ;  /* 0x0000000000727805 */ /* 0x000fe4000001ff00 */
[----:B------:R-:W-:Y:S01]  /*09d0*/  CS2R R112, SRZ ;  /* 0x0000000000707805 */ /* 0x000fe2000001ff00 */
[----:B------:R-:W5:Y:S01]  /*09e0*/  LDS R16, [R9+0x1c00] ;  /* 0x001c000009107984 */ /* 0x000f620000000800 */
[----:B------:R-:W-:Y:S02]  /*09f0*/  CS2R R82, SRZ ;  /* 0x0000000000527805 */ /* 0x000fe4000001ff00 */
[----:B------:R-:W-:Y:S02]  /*0a00*/  CS2R R80, SRZ ;  /* 0x0000000000507805 */ /* 0x000fe4000001ff00 */
[----:B------:R-:W-:Y:S01]  /*0a10*/  CS2R R78, SRZ ;  /* 0x00000000004e7805 */ /* 0x000fe2000001ff00 */
[----:B------:R-:W5:Y:S01]  /*0a20*/  LDS R117, [R9+0x1e00] ;  /* 0x001e000009757984 */ /* 0x000f620000000800 */
        /* <DEDUP_REMOVED lines=10> */
[----:B------:R-:W-:Y:S01]  /*0ad0*/  CS2R R38, SRZ ;  /* 0x0000000000267805 */ /* 0x000fe2000001ff00 */
[----:B0-----:R-:W-:Y:S01]  /*0ae0*/  FADD R17, RZ, R0 ;  /* 0x00000000ff117221 */ /* 0x001fe20000000000 */
[----:B------:R-:W-:Y:S02]  /*0af0*/  MOV R0, RZ ;  /* 0x000000ff00007202 */ /* 0x000fe40000000f00 */
[----:B------:R-:W-:-:S02]  /*0b00*/  CS2R R36, SRZ ;  /* 0x0000000000247805 */ /* 0x000fc4000001ff00 */
[----:B------:R-:W-:Y:S01]  /*0b10*/  CS2R R34, SRZ ;  /* 0x0000000000227805 */ /* 0x000fe2000001ff00 */
[----:B-1----:R-:W-:Y:S01]  /*0b20*/  FADD R2, R2, R17 ;  /* 0x0000001102027221 */ /* 0x002fe20000000000 */
[----:B------:R-:W-:Y:S02]  /*0b30*/  CS2R R32, SRZ ;  /* 0x0000000000207805 */ /* 0x000fe4000001ff00 */
[----:B------:R-:W-:Y:S02]  /*0b40*/  CS2R R30, SRZ ;  /* 0x00000000001e7805 */ /* 0x000fe4000001ff00 */
[----:B------:R-:W-:Y:S01]  /*0b50*/  MOV R61, RZ ;  /* 0x000000ff003d7202 */ /* 0x000fe20000000f00 */
[----:B--2---:R-:W-:Y:S01]  /*0b60*/  FADD R3, R3, R2 ;  /* 0x0000000203037221 */ /* 0x004fe20000000000 */
[----:B------:R-:W-:Y:S01]  /*0b70*/  LEA R2, R15, UR4, 0x2 ;  /* 0x000000040f027c11 */ /* 0x000fe2000f8e10ff */
[----:B------:R-:W0:Y:S02]  /*0b80*/  LDCU UR39, c[0x0][0x388] ;  /* 0x00007100ff2777ac */ /* 0x000e240008000800 */
[----:B---3--:R-:W-:Y:S01]  /*0b90*/  FADD R17, R8, R3 ;  /* 0x0000000308117221 */ /* 0x008fe20000000000 */
[----:B------:R-:W-:Y:S01]  /*0ba0*/  SHF.L.U32 R3, R20, 0x3, RZ ;  /* 0x0000000314037819 */ /* 0x000fe200000006ff */
[----:B------:R-:W-:-:S02]  /*0bb0*/  UIADD3 UR5, UPT, UPT, UR4, 0x2000, URZ ;  /* 0x0000200004057890 */ /* 0x000fc4000fffe0ff */
[----:B----4-:R-:W-:Y:S01]  /*0bc0*/  FADD R10, R10, R17 ;  /* 0x000000110a0a7221 */ /* 0x010fe20000000000 */
[----:B------:R-:W-:Y:S01]  /*0bd0*/  UMOV UR38, URZ ;  /* 0x000000ff00267c82 */ /* 0x000fe20008000000 */
[----:B------:R-:W-:Y:S01]  /*0be0*/  IMAD.WIDE R6, R3, 0x4, R6 ;  /* 0x0000000403067825 */ /* 0x000fe200078e0206 */
[----:B------:R-:W-:-:S03]  /*0bf0*/  LOP3.LUT R3, R44, 0x18, RZ, 0xc0, !PT ;  /* 0x000000182c037812 */ /* 0x000fc600078ec0ff */
[----:B-----5:R-:W-:Y:S01]  /*0c00*/  FADD R11, R11, R10 ;  /* 0x0000000a0b0b7221 */ /* 0x020fe20000000000 */
[----:B------:R-:W-:-:S03]  /*0c10*/  LOP3.LUT R3, R3, 0x60, R12, 0xf8, !PT ;  /* 0x0000006003037812 */ /* 0x000fc600078ef80c */
[----:B------:R-:W-:Y:S01]  /*0c20*/  FADD R16, R16, R11 ;  /* 0x0000000b10107221 */ /* 0x000fe20000000000 */
[----:B------:R-:W-:Y:S01]  /*0c30*/  IADD3 R122, P1, PT, R6, UR8, RZ ;  /* 0x00000008067a7c10 */ /* 0x000fe2000ff3e0ff */
[----:B------:R-:W1:Y:S01]  /*0c40*/  LDS.128 R12, [R2+0x2010] ;  /* 0x00201000020c7984 */ /* 0x000e620000000c00 */
[----:B------:R-:W-:Y:S01]  /*0c50*/  LEA R3, R3, UR4, 0x2 ;  /* 0x0000000403037c11 */ /* 0x000fe2000f8e10ff */
[----:B------:R-:W-:Y:S01]  /*0c60*/  FADD R117, R117, R16 ;  /* 0x0000001075757221 */ /* 0x000fe20000000000 */
[----:B------:R-:W-:Y:S01]  /*0c70*/  IADD3.X R123, PT, PT, R7, UR9, RZ, P1, !PT ;  /* 0x00000009077b7c10 */ /* 0x000fe20008ffe4ff */
[----:B------:R2:W3:Y:S04]  /*0c80*/  LDS.128 R16, [R2+0x2000] ;  /* 0x0020000002107984 */ /* 0x0004e80000000c00 */
[----:B------:R4:W0:Y:S04]  /*0c90*/  LDS.128 R40, [R3+0x10] ;  /* 0x0000100003287984 */ /* 0x0008280000000c00 */
[----:B------:R4:W0:Y:S01]  /*0ca0*/  LDS.128 R8, [R3] ;  /* 0x0000000003087984 */ /* 0x0008220000000c00 */
[----:B--2---:R-:W-:-:S07]  /*0cb0*/  MOV R2, RZ ;  /* 0x000000ff00027202 */ /* 0x004fce0000000f00 */
.L_x_134:
[----:B0-----:R-:W2:Y:S01]  /*0cc0*/  S2R R118, SR_TID.X ;  /* 0x0000000000767919 */ /* 0x001ea20000002100 */
[-C--:B0--3--:R-:W-:Y:S01]  /*0cd0*/  FFMA R111, R16, R8.reuse, R111 ;  /* 0x00000008106f7223 */ /* 0x089fe2000000006f */
[-C--:B------:R-:W-:Y:S01]  /*0ce0*/  FFMA R6, R17, R8.reuse, R87 ;  /* 0x0000000811067223 */ /* 0x080fe20000000057 */
[-C--:B------:R-:W-:Y:S01]  /*0cf0*/  FFMA R85, R18, R8.reuse, R85 ;  /* 0x0000000812557223 */ /* 0x080fe20000000055 */
[-C--:B------:R-:W-:Y:S01]  /*0d00*/  FFMA R20, R19, R8.reuse, R71 ;  /* 0x0000000813147223 */ /* 0x080fe20000000047 */
[-C--:B-1----:R-:W-:Y:S01]  /*0d10*/  FFMA R69, R12, R8.reuse, R69 ;  /* 0x000000080c457223 */ /* 0x082fe20000000045 */
[-C--:B------:R-:W-:Y:S01]  /*0d20*/  FFMA R0, R13, R8.reuse, R0 ;  /* 0x000000080d007223 */ /* 0x080fe20000000000 */
[-C--:B------:R-:W-:Y:S01]  /*0d30*/  FFMA R67, R14, R8.reuse, R67 ;  /* 0x000000080e437223 */ /* 0x080fe20000000043 */
[----:B------:R-:W-:Y:S01]  /*0d40*/  FFMA R56, R15, R8, R65 ;  /* 0x000000080f387223 */ /* 0x000fe20000000041 */
[-C--:B------:R-:W-:Y:S01]  /*0d50*/  FFMA R7, R16, R9.reuse, R68 ;  /* 0x0000000910077223 */ /* 0x080fe20000000044 */
[-C--:B------:R-:W-:Y:S01]  /*0d60*/  FFMA R102, R17, R9.reuse, R102 ;  /* 0x0000000911667223 */ /* 0x080fe20000000066 */
[-C--:B------:R-:W-:Y:S01]  /*0d70*/  FFMA R21, R18, R9.reuse, R70 ;  /* 0x0000000912157223 */ /* 0x080fe20000000046 */
[-C--:B------:R-:W-:Y:S01]  /*0d80*/  FFMA R100, R19, R9.reuse, R100 ;  /* 0x0000000913647223 */ /* 0x080fe20000000064 */
[-C--:B------:R-:W-:Y:S01]  /*0d90*/  FFMA R57, R12, R9.reuse, R64 ;  /* 0x000000090c397223 */ /* 0x080fe20000000040 */
        /* <DEDUP_REMOVED lines=18> */
[C---:B--2---:R-:W-:Y:S01]  /*0ec0*/  SHF.L.U32 R4, R118.reuse, 0x3, RZ ;  /* 0x0000000376047819 */ /* 0x044fe200000006ff */
[----:B------:R-:W-:Y:S01]  /*0ed0*/  FFMA R72, R15, R11, R72 ;  /* 0x0000000b0f487223 */ /* 0x000fe20000000048 */
[C---:B------:R-:W-:Y:S01]  /*0ee0*/  SHF.L.U32 R5, R118.reuse, 0x2, RZ ;  /* 0x0000000276057819 */ /* 0x040fe200000006ff */
[-C--:B------:R-:W-:Y:S01]  /*0ef0*/  FFMA R66, R17, R40.reuse, R83 ;  /* 0x0000002811427223 */ /* 0x080fe20000000053 */
[C---:B------:R-:W-:Y:S01]  /*0f00*/  SHF.L.U32 R9, R118.reuse, 0x1, RZ ;  /* 0x0000000176097819 */ /* 0x040fe200000006ff */
[----:B------:R-:W-:Y:S01]  /*0f10*/  FFMA R70, R19, R40, R79 ;  /* 0x0000002813467223 */ /* 0x000fe2000000004f */
[----:B----4-:R-:W-:Y:S01]  /*0f20*/  SHF.L.U32 R3, R118, 0x5, RZ ;  /* 0x0000000576037819 */ /* 0x010fe200000006ff */
[-C--:B------:R-:W-:Y:S01]  /*0f30*/  FFMA R83, R14, R41.reuse, R28 ;  /* 0x000000290e537223 */ /* 0x080fe2000000001c */
[----:B------:R-:W-:Y:S01]  /*0f40*/  LOP3.LUT R4, R4, 0xe0, RZ, 0xc0, !PT ;  /* 0x000000e004047812 */ /* 0x000fe200078ec0ff */
[----:B------:R-:W-:Y:S01]  /*0f50*/  FFMA R124, R13, R42, R31 ;  /* 0x0000002a0d7c7223 */ /* 0x000fe2000000001f */
[----:B------:R-:W-:Y:S01]  /*0f60*/  LOP3.LUT R8, R5, 0x180, RZ, 0xc0, !PT ;  /* 0x0000018005087812 */ /* 0x000fe200078ec0ff */
[----:B------:R-:W-:Y:S01]  /*0f70*/  FFMA R74, R13, R40, R73 ;  /* 0x000000280d4a7223 */ /* 0x000fe20000000049 */
[----:B------:R-:W-:Y:S01]  /*0f80*/  LOP3.LUT R4, R4, 0x100, R9, 0xf8, !PT ;  /* 0x0000010004047812 */ /* 0x000fe200078ef809 */
[-C--:B------:R-:W-:Y:S01]  /*0f90*/  FFMA R79, R12, R41.reuse, R2 ;  /* 0x000000290c4f7223 */ /* 0x080fe20000000002 */
[----:B------:R-:W-:Y:S01]  /*0fa0*/  LOP3.LUT R3, R8, 0x60, R3, 0xf8, !PT ;  /* 0x0000006008037812 */ /* 0x000fe200078ef803 */
[----:B------:R-:W-:Y:S01]  /*0fb0*/  FFMA R28, R15, R41, R24 ;  /* 0x000000290f1c7223 */ /* 0x000fe20000000018 */
[----:B------:R-:W-:Y:S01]  /*0fc0*/  FFMA R29, R14, R42, R29 ;  /* 0x0000002a0e1d7223 */ /* 0x000fe2000000001d */
[----:B------:R-:W-:Y:S01]  /*0fd0*/  LDS.128 R44, [R4+UR5+0x200] ;  /* 0x00020005042c7984 */ /* 0x000fe20008000c00 */
[C---:B------:R-:W-:Y:S01]  /*0fe0*/  FFMA R31, R16.reuse, R43, R25 ;  /* 0x0000002b101f7223 */ /* 0x040fe20000000019 */
[-C--:B------:R-:W-:Y:S01]  /*0ff0*/  FFMA R89, R16, R41.reuse, R89 ;  /* 0x0000002910597223 */ /* 0x080fe20000000059 */
[-C--:B------:R-:W-:Y:S01]  /*1000*/  FFMA R94, R17, R41.reuse, R94 ;  /* 0x00000029115e7223 */ /* 0x080fe2000000005e */
[----:B------:R-:W0:Y:S01]  /*1010*/  LDS.128 R48, [R3+UR4+0x200] ;  /* 0x0002000403307984 */ /* 0x000e220008000c00 */
[-C--:B------:R-:W-:Y:S01]  /*1020*/  FFMA R73, R18, R41.reuse, R92 ;  /* 0x0000002912497223 */ /* 0x080fe2000000005c */
[-C--:B------:R-:W-:Y:S01]  /*1030*/  FFMA R78, R19, R41.reuse, R26 ;  /* 0x00000029134e7223 */ /* 0x080fe2000000001a */
[----:B------:R-:W-:Y:S01]  /*1040*/  FFMA R2, R13, R41, R22 ;  /* 0x000000290d027223 */ /* 0x000fe20000000016 */
[----:B------:R-:W1:Y:S01]  /*1050*/  LDS.128 R52, [R4+UR5+0x210] ;  /* 0x0002100504347984 */ /* 0x000e620008000c00 */
[-C--:B------:R-:W-:Y:S01]  /*1060*/  FFMA R93, R16, R40.reuse, R93 ;  /* 0x00000028105d7223 */ /* 0x080fe2000000005d */
[-C--:B------:R-:W-:Y:S01]  /*1070*/  FFMA R81, R18, R40.reuse, R81 ;  /* 0x0000002812517223 */ /* 0x080fe20000000051 */
[-C--:B------:R-:W-:Y:S01]  /*1080*/  FFMA R75, R12, R40.reuse, R75 ;  /* 0x000000280c4b7223 */ /* 0x080fe2000000004b */
[----:B------:R-:W2:Y:S01]  /*1090*/  LDS.128 R8, [R3+UR4+0x210] ;  /* 0x0002100403087984 */ /* 0x000ea20008000c00 */
[----:B------:R-:W-:Y:S01]  /*10a0*/  FFMA R77, R14, R40, R77 ;  /* 0x000000280e4d7223 */ /* 0x000fe2000000004d */
[-C--:B------:R-:W-:Y:S01]  /*10b0*/  FFMA R41, R16, R42.reuse, R23 ;  /* 0x0000002a10297223 */ /* 0x080fe20000000017 */
[-C--:B------:R-:W-:Y:S01]  /*10c0*/  FFMA R82, R17, R42.reuse, R39 ;  /* 0x0000002a11527223 */ /* 0x080fe20000000027 */
[-C--:B------:R-:W-:Y:S01]  /*10d0*/  FFMA R37, R18, R42.reuse, R37 ;  /* 0x0000002a12257223 */ /* 0x080fe20000000025 */
[-C--:B------:R-:W-:Y:S01]  /*10e0*/  FFMA R92, R19, R42.reuse, R35 ;  /* 0x0000002a135c7223 */ /* 0x080fe20000000023 */
[----:B------:R-:W-:Y:S01]  /*10f0*/  FFMA R33, R12, R42, R33 ;  /* 0x0000002a0c217223 */ /* 0x000fe20000000021 */
[C---:B------:R-:W-:Y:S01]  /*1100*/  FFMA R40, R15.reuse, R40, R91 ;  /* 0x000000280f287223 */ /* 0x040fe2000000005b */
[C---:B------:R-:W-:Y:S01]  /*1110*/  FFMA R42, R15.reuse, R42, R27 ;  /* 0x0000002a0f2a7223 */ /* 0x040fe2000000001b */
[-C--:B------:R-:W-:Y:S01]  /*1120*/  FFMA R90, R15, R43.reuse, R90 ;  /* 0x0000002b0f5a7223 */ /* 0x080fe2000000005a */
[-C--:B------:R-:W-:Y:S01]  /*1130*/  FFMA R39, R18, R43.reuse, R36 ;  /* 0x0000002b12277223 */ /* 0x080fe20000000024 */
[-C--:B------:R-:W-:Y:S01]  /*1140*/  FFMA R35, R12, R43.reuse, R32 ;  /* 0x0000002b0c237223 */ /* 0x080fe20000000020 */
[-C--:B------:R-:W-:Y:S01]  /*1150*/  FFMA R38, R17, R43.reuse, R38 ;  /* 0x0000002b11267223 */ /* 0x080fe20000000026 */
[-C--:B------:R-:W-:Y:S01]  /*1160*/  FFMA R34, R19, R43.reuse, R34 ;  /* 0x0000002b13227223 */ /* 0x080fe20000000022 */
[-C--:B------:R-:W-:Y:S01]  /*1170*/  FFMA R12, R13, R43.reuse, R30 ;  /* 0x0000002b0d0c7223 */ /* 0x080fe2000000001e */
[----:B------:R-:W-:Y:S01]  /*1180*/  LDS.128 R16, [R4+UR5+0x400] ;  /* 0x0004000504107984 */ /* 0x000fe20008000c00 */
[----:B------:R-:W-:-:S03]  /*1190*/  FFMA R13, R14, R43, R88 ;  /* 0x0000002b0e0d7223 */ /* 0x000fc60000000058 */
[----:B------:R-:W3:Y:S01]  /*11a0*/  LDS.128 R24, [R3+UR4+0x400] ;  /* 0x0004000403187984 */ /* 0x000ee20008000c00 */
[-C--:B0-----:R-:W-:Y:S01]  /*11b0*/  FFMA R7, R44, R49.reuse, R7 ;  /* 0x000000312c077223 */ /* 0x081fe20000000007 */
        /* <DEDUP_REMOVED lines=13> */
[CC--:B------:R-:W-:Y:S01]  /*1290*/  FFMA R71, R54.reuse, R51.reuse, R71 ;  /* 0x0000003336477223 */ /* 0x0c0fe20000000047 */
[C---:B------:R-:W-:Y:S01]  /*12a0*/  FFMA R72, R55.reuse, R51, R72 ;  /* 0x0000003337487223 */ /* 0x040fe20000000048 */
[----:B--2---:R-:W-:Y:S01]  /*12b0*/  FFMA R36, R55, R9, R28 ;  /* 0x0000000937247223 */ /* 0x004fe2000000001c */
[----:B------:R-:W-:Y:S01]  /*12c0*/  FFMA R49, R54, R10, R29 ;  /* 0x0000000a36317223 */ /* 0x000fe2000000001d */
[C---:B------:R-:W-:Y:S01]  /*12d0*/  FFMA R51, R44.reuse, R11, R31 ;  /* 0x0000000b2c337223 */ /* 0x040fe2000000001f */
[-C--:B------:R-:W-:Y:S01]  /*12e0*/  FFMA R14, R47, R48.reuse, R20 ;  /* 0x000000302f0e7223 */ /* 0x080fe20000000014 */
[----:B------:R-:W0:Y:S01]  /*12f0*/  LDS.128 R28, [R3+UR4+0x410] ;  /* 0x00041004031c7984 */ /* 0x000e220008000c00 */
[C---:B------:R-:W-:Y:S01]  /*1300*/  FFMA R111, R44.reuse, R48, R111 ;  /* 0x000000302c6f7223 */ /* 0x040fe2000000006f */
[C---:B------:R-:W-:Y:S01]  /*1310*/  FFMA R109, R44.reuse, R50, R109 ;  /* 0x000000322c6d7223 */ /* 0x040fe2000000006d */
[C---:B------:R-:W-:Y:S01]  /*1320*/  FFMA R93, R44.reuse, R8, R93 ;  /* 0x000000082c5d7223 */ /* 0x040fe2000000005d */
[C---:B------:R-:W-:Y:S01]  /*1330*/  FFMA R89, R44.reuse, R9, R89 ;  /* 0x000000092c597223 */ /* 0x040fe20000000059 */
[----:B------:R-:W-:Y:S01]  /*1340*/  FFMA R41, R44, R10, R41 ;  /* 0x0000000a2c297223 */ /* 0x000fe20000000029 */
[C---:B------:R-:W-:Y:S01]  /*1350*/  FFMA R38, R45.reuse, R11, R38 ;  /* 0x0000000b2d267223 */ /* 0x040fe20000000026 */
[CC--:B------:R-:W-:Y:S01]  /*1360*/  FFMA R6, R45.reuse, R48.reuse, R6 ;  /* 0x000000302d067223 */ /* 0x0c0fe20000000006 */
[C---:B------:R-:W-:Y:S01]  /*1370*/  FFMA R85, R46.reuse, R48, R85 ;  /* 0x000000302e557223 */ /* 0x040fe20000000055 */
[-C--:B------:R-:W-:Y:S01]  /*1380*/  FFMA R58, R45, R50.reuse, R58 ;  /* 0x000000322d3a7223 */ /* 0x080fe2000000003a */
[CC--:B------:R-:W-:Y:S01]  /*1390*/  FFMA R105, R46.reuse, R50.reuse, R105 ;  /* 0x000000322e697223 */ /* 0x0c0fe20000000069 */
[----:B------:R-:W-:Y:S01]  /*13a0*/  FFMA R60, R47, R50, R60 ;  /* 0x000000322f3c7223 */ /* 0x000fe2000000003c */
[----:B------:R-:W1:Y:S01]  /*13b0*/  LDS.128 R20, [R4+UR5+0x410] ;  /* 0x0004100504147984 */ /* 0x000e620008000c00 */
[-C--:B------:R-:W-:Y:S01]  /*13c0*/  FFMA R66, R45, R8.reuse, R66 ;  /* 0x000000082d427223 */ /* 0x080fe20000000042 */
[CC--:B------:R-:W-:Y:S01]  /*13d0*/  FFMA R81, R46.reuse, R8.reuse, R81 ;  /* 0x000000082e517223 */ /* 0x0c0fe20000000051 */
[----:B------:R-:W-:Y:S01]  /*13e0*/  FFMA R70, R47, R8, R70 ;  /* 0x000000082f467223 */ /* 0x000fe20000000046 */
[-C--:B------:R-:W-:Y:S01]  /*13f0*/  FFMA R94, R45, R9.reuse, R94 ;  /* 0x000000092d5e7223 */ /* 0x080fe2000000005e */
[CC--:B------:R-:W-:Y:S01]  /*1400*/  FFMA R73, R46.reuse, R9.reuse, R73 ;  /* 0x000000092e497223 */ /* 0x0c0fe20000000049 */
[----:B------:R-:W-:Y:S01]  /*1410*/  FFMA R78, R47, R9, R78 ;  /* 0x000000092f4e7223 */ /* 0x000fe2000000004e */
[-C--:B------:R-:W-:Y:S01]  /*1420*/  FFMA R82, R45, R10.reuse, R82 ;  /* 0x0000000a2d527223 */ /* 0x080fe20000000052 */
[CC--:B------:R-:W-:Y:S01]  /*1430*/  FFMA R37, R46.reuse, R10.reuse, R37 ;  /* 0x0000000a2e257223 */ /* 0x0c0fe20000000025 */
[C---:B------:R-:W-:Y:S01]  /*1440*/  FFMA R92, R47.reuse, R10, R92 ;  /* 0x0000000a2f5c7223 */ /* 0x040fe2000000005c */
[-C--:B------:R-:W-:Y:S01]  /*1450*/  FFMA R39, R46, R11.reuse, R39 ;  /* 0x0000000b2e277223 */ /* 0x080fe20000000027 */
[----:B------:R-:W-:Y:S01]  /*1460*/  FFMA R44, R47, R11, R34 ;  /* 0x0000000b2f2c7223 */ /* 0x000fe20000000022 */
[-C--:B------:R-:W-:Y:S01]  /*1470*/  FFMA R69, R52, R48.reuse, R69 ;  /* 0x0000003034457223 */ /* 0x080fe20000000045 */
[-C--:B------:R-:W-:Y:S01]  /*1480*/  FFMA R0, R53, R48.reuse, R0 ;  /* 0x0000003035007223 */ /* 0x080fe20000000000 */
[-C--:B------:R-:W-:Y:S01]  /*1490*/  FFMA R67, R54, R48.reuse, R67 ;  /* 0x0000003036437223 */ /* 0x080fe20000000043 */
[----:B------:R-:W-:Y:S01]  /*14a0*/  FFMA R56, R55, R48, R56 ;  /* 0x0000003037387223 */ /* 0x000fe20000000038 */
[CC--:B------:R-:W-:Y:S01]  /*14b0*/  FFMA R103, R52.reuse, R50.reuse, R103 ;  /* 0x0000003234677223 */ /* 0x0c0fe20000000067 */
[C---:B------:R-:W-:Y:S01]  /*14c0*/  FFMA R64, R53.reuse, R50, R64 ;  /* 0x0000003235407223 */ /* 0x040fe20000000040 */
[CC--:B------:R-:W-:Y:S01]  /*14d0*/  FFMA R75, R52.reuse, R8.reuse, R75 ;  /* 0x00000008344b7223 */ /* 0x0c0fe2000000004b */
[C---:B------:R-:W-:Y:S01]  /*14e0*/  FFMA R74, R53.reuse, R8, R74 ;  /* 0x00000008354a7223 */ /* 0x040fe2000000004a */
[CC--:B------:R-:W-:Y:S01]  /*14f0*/  FFMA R79, R52.reuse, R9.reuse, R79 ;  /* 0x00000009344f7223 */ /* 0x0c0fe2000000004f */
[C---:B------:R-:W-:Y:S01]  /*1500*/  FFMA R2, R53.reuse, R9, R2 ;  /* 0x0000000935027223 */ /* 0x040fe20000000002 */
[CC--:B------:R-:W-:Y:S01]  /*1510*/  FFMA R43, R52.reuse, R10.reuse, R33 ;  /* 0x0000000a342b7223 */ /* 0x0c0fe20000000021 */
[C---:B------:R-:W-:Y:S01]  /*1520*/  FFMA R124, R53.reuse, R10, R124 ;  /* 0x0000000a357c7223 */ /* 0x040fe2000000007c */
[-C--:B------:R-:W-:Y:S01]  /*1530*/  FFMA R45, R52, R11.reuse, R35 ;  /* 0x0000000b342d7223 */ /* 0x080fe20000000023 */
[----:B------:R-:W-:Y:S01]  /*1540*/  FFMA R46, R53, R11, R12 ;  /* 0x0000000b352e7223 */ /* 0x000fe2000000000c */
[C---:B------:R-:W-:Y:S01]  /*1550*/  FFMA R68, R55.reuse, R50, R68 ;  /* 0x0000003237447223 */ /* 0x040fe20000000044 */
[CC--:B------:R-:W-:Y:S01]  /*1560*/  FFMA R77, R54.reuse, R8.reuse, R77 ;  /* 0x00000008364d7223 */ /* 0x0c0fe2000000004d */
[C---:B------:R-:W-:Y:S01]  /*1570*/  FFMA R40, R55.reuse, R8, R40 ;  /* 0x0000000837287223 */ /* 0x040fe20000000028 */
[C---:B------:R-:W-:Y:S01]  /*1580*/  FFMA R83, R54.reuse, R9, R83 ;  /* 0x0000000936537223 */ /* 0x040fe20000000053 */
[C---:B------:R-:W-:Y:S01]  /*1590*/  FFMA R42, R55.reuse, R10, R42 ;  /* 0x0000000a372a7223 */ /* 0x040fe2000000002a */
[-C--:B------:R-:W-:Y:S01]  /*15a0*/  FFMA R47, R54, R11.reuse, R13 ;  /* 0x0000000b362f7223 */ /* 0x080fe2000000000d */
[----:B------:R-:W-:Y:S01]  /*15b0*/  FFMA R90, R55, R11, R90 ;  /* 0x0000000b375a7223 */ /* 0x000fe2000000005a */
[-C--:B---3--:R-:W-:Y:S01]  /*15c0*/  FFMA R48, R19, R24.reuse, R14 ;  /* 0x0000001813307223 */ /* 0x088fe2000000000e */
[----:B------:R-:W-:Y:S01]  /*15d0*/  FFMA R53, R18, R25, R15 ;  /* 0x0000001912357223 */ /* 0x000fe2000000000f */
[C---:B0-----:R-:W-:Y:S01]  /*15e0*/  FFMA R52, R17.reuse, R31, R38 ;  /* 0x0000001f11347223 */ /* 0x041fe20000000026 */
[-C--:B------:R-:W-:Y:S01]  /*15f0*/  FFMA R111, R16, R24.reuse, R111 ;  /* 0x00000018106f7223 */ /* 0x080fe2000000006f */
[CC--:B------:R-:W-:Y:S01]  /*1600*/  FFMA R6, R17.reuse, R24.reuse, R6 ;  /* 0x0000001811067223 */ /* 0x0c0fe20000000006 */
[----:B------:R-:W-:Y:S01]  /*1610*/  FFMA R85, R18, R24, R85 ;  /* 0x0000001812557223 */ /* 0x000fe20000000055 */
[CC--:B------:R-:W-:Y:S01]  /*1620*/  FFMA R7, R16.reuse, R25.reuse, R7 ;  /* 0x0000001910077223 */ /* 0x0c0fe20000000007 */
[-C--:B------:R-:W-:Y:S01]  /*1630*/  FFMA R102, R17, R25.reuse, R102 ;  /* 0x0000001911667223 */ /* 0x080fe20000000066 */
[----:B------:R-:W-:Y:S01]  /*1640*/  FFMA R100, R19, R25, R100 ;  /* 0x0000001913647223 */ /* 0x000fe20000000064 */
[-C--:B------:R-:W-:Y:S01]  /*1650*/  FFMA R109, R16, R26.reuse, R109 ;  /* 0x0000001a106d7223 */ /* 0x080fe2000000006d */
[-C--:B------:R-:W-:Y:S01]  /*1660*/  FFMA R58, R17, R26.reuse, R58 ;  /* 0x0000001a113a7223 */ /* 0x080fe2000000003a */
[-C--:B------:R-:W-:Y:S01]  /*1670*/  FFMA R105, R18, R26.reuse, R105 ;  /* 0x0000001a12697223 */ /* 0x080fe20000000069 */
[----:B------:R-:W-:Y:S01]  /*1680*/  FFMA R60, R19, R26, R60 ;  /* 0x0000001a133c7223 */ /* 0x000fe2000000003c */
[----:B------:R-:W-:Y:S01]  /*1690*/  LDS.128 R8, [R4+UR5+0x600] ;  /* 0x0006000504087984 */ /* 0x000fe20008000c00 */
[-C--:B------:R-:W-:Y:S01]  /*16a0*/  FFMA R95, R16, R27.reuse, R95 ;  /* 0x0000001b105f7223 */ /* 0x080fe2000000005f */
[-C--:B------:R-:W-:Y:S01]  /*16b0*/  FFMA R96, R17, R27.reuse, R96 ;  /* 0x0000001b11607223 */ /* 0x080fe20000000060 */
[-C--:B------:R-:W-:Y:S01]  /*16c0*/  FFMA R63, R18, R27.reuse, R63 ;  /* 0x0000001b123f7223 */ /* 0x080fe2000000003f */
[----:B------:R-:W0:Y:S01]  /*16d0*/  LDS.128 R32, [R3+UR4+0x600] ;  /* 0x0006000403207984 */ /* 0x000e220008000c00 */
[----:B------:R-:W-:Y:S01]  /*16e0*/  FFMA R80, R19, R27, R80 ;  /* 0x0000001b13507223 */ /* 0x000fe20000000050 */
[-C--:B------:R-:W-:Y:S01]  /*16f0*/  FFMA R93, R16, R28.reuse, R93 ;  /* 0x0000001c105d7223 */ /* 0x080fe2000000005d */
[-C--:B------:R-:W-:Y:S01]  /*1700*/  FFMA R66, R17, R28.reuse, R66 ;  /* 0x0000001c11427223 */ /* 0x080fe20000000042 */
[----:B------:R-:W2:Y:S01]  /*1710*/  LDS.128 R12, [R4+UR5+0x610] ;  /* 0x00061005040c7984 */ /* 0x000ea20008000c00 */
[-C--:B------:R-:W-:Y:S01]  /*1720*/  FFMA R81, R18, R28.reuse, R81 ;  /* 0x0000001c12517223 */ /* 0x080fe20000000051 */
[----:B------:R-:W-:Y:S01]  /*1730*/  FFMA R70, R19, R28, R70 ;  /* 0x0000001c13467223 */ /* 0x000fe20000000046 */
[-C--:B------:R-:W-:Y:S01]  /*1740*/  FFMA R89, R16, R29.reuse, R89 ;  /* 0x0000001d10597223 */ /* 0x080fe20000000059 */
[-C--:B------:R-:W-:Y:S01]  /*1750*/  FFMA R94, R17, R29.reuse, R94 ;  /* 0x0000001d115e7223 */ /* 0x080fe2000000005e */
[-C--:B------:R-:W-:Y:S01]  /*1760*/  FFMA R73, R18, R29.reuse, R73 ;  /* 0x0000001d12497223 */ /* 0x080fe20000000049 */
[----:B------:R-:W-:Y:S01]  /*1770*/  FFMA R78, R19, R29, R78 ;  /* 0x0000001d134e7223 */ /* 0x000fe2000000004e */
[-C--:B------:R-:W-:Y:S01]  /*1780*/  FFMA R41, R16, R30.reuse, R41 ;  /* 0x0000001e10297223 */ /* 0x080fe20000000029 */
[-C--:B------:R-:W-:Y:S01]  /*1790*/  FFMA R82, R17, R30.reuse, R82 ;  /* 0x0000001e11527223 */ /* 0x080fe20000000052 */
[-C--:B------:R-:W-:Y:S01]  /*17a0*/  FFMA R37, R18, R30.reuse, R37 ;  /* 0x0000001e12257223 */ /* 0x080fe20000000025 */
[C---:B------:R-:W-:Y:S01]  /*17b0*/  FFMA R92, R19.reuse, R30, R92 ;  /* 0x0000001e135c7223 */ /* 0x040fe2000000005c */
[-C--:B------:R-:W-:Y:S01]  /*17c0*/  FFMA R55, R16, R31.reuse, R51 ;  /* 0x0000001f10377223 */ /* 0x080fe20000000033 */
[-C--:B------:R-:W-:Y:S01]  /*17d0*/  FFMA R87, R18, R31.reuse, R39 ;  /* 0x0000001f12577223 */ /* 0x080fe20000000027 */
[----:B------:R-:W-:Y:S01]  /*17e0*/  FFMA R38, R19, R31, R44 ;  /* 0x0000001f13267223 */ /* 0x000fe2000000002c */
[----:B------:R-:W-:Y:S01]  /*17f0*/  FFMA R99, R54, R50, R99 ;  /* 0x0000003236637223 */ /* 0x000fe20000000063 */
[----:B------:R-:W3:Y:S01]  /*1800*/  LDS.128 R16, [R3+UR4+0x610] ;  /* 0x0006100403107984 */ /* 0x000ee20008000c00 */
[-C--:B-1----:R-:W-:Y:S01]  /*1810*/  FFMA R69, R20, R24.reuse, R69 ;  /* 0x0000001814457223 */ /* 0x082fe20000000045 */
[-C--:B------:R-:W-:Y:S01]  /*1820*/  FFMA R0, R21, R24.reuse, R0 ;  /* 0x0000001815007223 */ /* 0x080fe20000000000 */
        /* <DEDUP_REMOVED lines=14> */
[C---:B------:R-:W-:Y:S01]  /*1910*/  FFMA R40, R23.reuse, R28, R40 ;  /* 0x0000001c17287223 */ /* 0x040fe20000000028 */
[CC--:B------:R-:W-:Y:S01]  /*1920*/  FFMA R43, R20.reuse, R30.reuse, R43 ;  /* 0x0000001e142b7223 */ /* 0x0c0fe2000000002b */
[----:B------:R-:W-:Y:S01]  /*1930*/  FFMA R42, R23, R30, R42 ;  /* 0x0000001e172a7223 */ /* 0x000fe2000000002a */
[----:B------:R-:W-:Y:S01]  /*1940*/  FFMA R39, R20, R31, R45 ;  /* 0x0000001f14277223 */ /* 0x000fe2000000002d */
[-C--:B0-----:R-:W-:Y:S01]  /*1950*/  FFMA R111, R8, R32.reuse, R111 ;  /* 0x00000020086f7223 */ /* 0x081fe2000000006f */
[-C--:B------:R-:W-:Y:S01]  /*1960*/  FFMA R6, R9, R32.reuse, R6 ;  /* 0x0000002009067223 */ /* 0x080fe20000000006 */
[-C--:B------:R-:W-:Y:S01]  /*1970*/  FFMA R85, R10, R32.reuse, R85 ;  /* 0x000000200a557223 */ /* 0x080fe20000000055 */
[-C--:B------:R-:W-:Y:S01]  /*1980*/  FFMA R48, R11, R32.reuse, R48 ;  /* 0x000000200b307223 */ /* 0x080fe20000000030 */
[-C--:B--2---:R-:W-:Y:S01]  /*1990*/  FFMA R69, R12, R32.reuse, R69 ;  /* 0x000000200c457223 */ /* 0x084fe20000000045 */
        /* <DEDUP_REMOVED lines=28> */
[----:B------:R-:W-:Y:S01]  /*1b60*/  FFMA R51, R22, R31, R47 ;  /* 0x0000001f16337223 */ /* 0x000fe2000000002f */
[C---:B---3--:R-:W-:Y:S01]  /*1b70*/  FFMA R32, R15.reuse, R16, R40 ;  /* 0x000000100f207223 */ /* 0x048fe20000000028 */
[-C--:B------:R-:W-:Y:S01]  /*1b80*/  FFMA R33, R8, R18.reuse, R41 ;  /* 0x0000001208217223 */ /* 0x080fe20000000029 */
[-C--:B------:R-:W-:Y:S01]  /*1b90*/  FFMA R35, R12, R18.reuse, R43 ;  /* 0x000000120c237223 */ /* 0x080fe2000000002b */
[----:B------:R-:W-:Y:S01]  /*1ba0*/  FFMA R34, R15, R18, R42 ;  /* 0x000000120f227223 */ /* 0x000fe2000000002a */
[----:B------:R0:W5:Y:S01]  /*1bb0*/  LDG.E.128 R44, desc[UR36][R120.64] ;  /* 0x00000024782c7981 */ /* 0x000162000c1e1d00 */
[-C--:B------:R-:W-:Y:S01]  /*1bc0*/  FFMA R75, R20, R28.reuse, R75 ;  /* 0x0000001c144b7223 */ /* 0x080fe2000000004b */
[CC--:B------:R-:W-:Y:S01]  /*1bd0*/  FFMA R74, R21.reuse, R28.reuse, R74 ;  /* 0x0000001c154a7223 */ /* 0x0c0fe2000000004a */
[----:B------:R-:W-:Y:S01]  /*1be0*/  FFMA R77, R22, R28, R77 ;  /* 0x0000001c164d7223 */ /* 0x000fe2000000004d */
[----:B------:R0:W5:Y:S01]  /*1bf0*/  LDG.E.128 R40, desc[UR36][R122.64] ;  /* 0x000000247a287981 */ /* 0x000162000c1e1d00 */
[-C--:B------:R-:W-:Y:S01]  /*1c00*/  FFMA R79, R20, R29.reuse, R79 ;  /* 0x0000001d144f7223 */ /* 0x080fe2000000004f */
[-C--:B------:R-:W-:Y:S01]  /*1c10*/  FFMA R2, R21, R29.reuse, R2 ;  /* 0x0000001d15027223 */ /* 0x080fe20000000002 */
[CC--:B------:R-:W-:Y:S01]  /*1c20*/  FFMA R83, R22.reuse, R29.reuse, R83 ;  /* 0x0000001d16537223 */ /* 0x0c0fe20000000053 */
[----:B------:R-:W-:Y:S01]  /*1c30*/  FFMA R36, R23, R29, R36 ;  /* 0x0000001d17247223 */ /* 0x000fe20000000024 */
[-C--:B------:R-:W-:Y:S01]  /*1c40*/  FFMA R124, R21, R30.reuse, R124 ;  /* 0x0000001e157c7223 */ /* 0x080fe2000000007c */
[----:B------:R-:W-:Y:S01]  /*1c50*/  FFMA R49, R22, R30, R49 ;  /* 0x0000001e16317223 */ /* 0x000fe20000000031 */
[----:B------:R-:W-:Y:S01]  /*1c60*/  FFMA R90, R23, R31, R90 ;  /* 0x0000001f175a7223 */ /* 0x000fe2000000005a */
[-C--:B------:R-:W-:Y:S01]  /*1c70*/  FFMA R93, R8, R16.reuse, R93 ;  /* 0x00000010085d7223 */ /* 0x080fe2000000005d */
[-C--:B------:R-:W-:Y:S01]  /*1c80*/  FFMA R66, R9, R16.reuse, R66 ;  /* 0x0000001009427223 */ /* 0x080fe20000000042 */
[-C--:B------:R-:W-:Y:S01]  /*1c90*/  FFMA R81, R10, R16.reuse, R81 ;  /* 0x000000100a517223 */ /* 0x080fe20000000051 */
[----:B------:R-:W-:Y:S01]  /*1ca0*/  FFMA R70, R11, R16, R70 ;  /* 0x000000100b467223 */ /* 0x000fe20000000046 */
[-C--:B------:R-:W-:Y:S01]  /*1cb0*/  FFMA R89, R8, R17.reuse, R89 ;  /* 0x0000001108597223 */ /* 0x080fe20000000059 */
[-C--:B------:R-:W-:Y:S01]  /*1cc0*/  FFMA R94, R9, R17.reuse, R94 ;  /* 0x00000011095e7223 */ /* 0x080fe2000000005e */
[CC--:B------:R-:W-:Y:S01]  /*1cd0*/  FFMA R73, R10.reuse, R17.reuse, R73 ;  /* 0x000000110a497223 */ /* 0x0c0fe20000000049 */
[----:B------:R-:W-:Y:S01]  /*1ce0*/  FFMA R78, R11, R17, R78 ;  /* 0x000000110b4e7223 */ /* 0x000fe2000000004e */
[-C--:B------:R-:W-:Y:S01]  /*1cf0*/  FFMA R82, R9, R18.reuse, R82 ;  /* 0x0000001209527223 */ /* 0x080fe20000000052 */
        /* <DEDUP_REMOVED lines=8> */
[CC--:B------:R-:W-:Y:S01]  /*1d80*/  FFMA R74, R13.reuse, R16.reuse, R74 ;  /* 0x000000100d4a7223 */ /* 0x0c0fe2000000004a */
[----:B------:R-:W-:Y:S01]  /*1d90*/  FFMA R77, R14, R16, R77 ;  /* 0x000000100e4d7223 */ /* 0x000fe2000000004d */
[----:B------:R-:W1:Y:S01]  /*1da0*/  LDS.128 R24, [R3+UR4+0x800] ;  /* 0x0008000403187984 */ /* 0x000e620008000c00 */
[-C--:B------:R-:W-:Y:S01]  /*1db0*/  FFMA R79, R12, R17.reuse, R79 ;  /* 0x000000110c4f7223 */ /* 0x080fe2000000004f */
[-C--:B------:R-:W-:Y:S01]  /*1dc0*/  FFMA R2, R13, R17.reuse, R2 ;  /* 0x000000110d027223 */ /* 0x080fe20000000002 */
[CC--:B------:R-:W-:Y:S01]  /*1dd0*/  FFMA R83, R14.reuse, R17.reuse, R83 ;  /* 0x000000110e537223 */ /* 0x0c0fe20000000053 */
[----:B------:R-:W2:Y:S01]  /*1de0*/  LDS.128 R8, [R3+UR4+0x810] ;  /* 0x0008100403087984 */ /* 0x000ea20008000c00 */
[----:B------:R-:W-:Y:S01]  /*1df0*/  FFMA R36, R15, R17, R36 ;  /* 0x000000110f247223 */ /* 0x000fe20000000024 */
[CC--:B------:R-:W-:Y:S01]  /*1e00*/  FFMA R124, R13.reuse, R18.reuse, R124 ;  /* 0x000000120d7c7223 */ /* 0x0c0fe2000000007c */
[----:B------:R-:W-:Y:S01]  /*1e10*/  FFMA R49, R14, R18, R49 ;  /* 0x000000120e317223 */ /* 0x000fe20000000031 */
[----:B------:R-:W3:Y:S01]  /*1e20*/  LDS.128 R28, [R4+UR5+0x810] ;  /* 0x00081005041c7984 */ /* 0x000ee20008000c00 */
[-C--:B------:R-:W-:Y:S01]  /*1e30*/  FFMA R39, R12, R19.reuse, R39 ;  /* 0x000000130c277223 */ /* 0x080fe20000000027 */
[-C--:B------:R-:W-:Y:S01]  /*1e40*/  FFMA R50, R13, R19.reuse, R50 ;  /* 0x000000130d327223 */ /* 0x080fe20000000032 */
[-C--:B------:R-:W-:Y:S01]  /*1e50*/  FFMA R51, R14, R19.reuse, R51 ;  /* 0x000000130e337223 */ /* 0x080fe20000000033 */
[----:B------:R-:W-:-:S02]  /*1e60*/  FFMA R90, R15, R19, R90 ;  /* 0x000000130f5a7223 */ /* 0x000fc4000000005a */
[----:B------:R-:W-:Y:S04]  /*1e70*/  LDS.128 R12, [R4+UR5+0xa00] ;  /* 0x000a0005040c7984 */ /* 0x000fe80008000c00 */
[----:B------:R-:W4:Y:S01]  /*1e80*/  LDS.128 R16, [R3+UR4+0xa00] ;  /* 0x000a000403107984 */ /* 0x000f220008000c00 */
        /* <DEDUP_REMOVED lines=16> */
[-C--:B--2---:R-:W-:Y:S01]  /*1f90*/  FFMA R93, R20, R8.reuse, R93 ;  /* 0x00000008145d7223 */ /* 0x084fe2000000005d */
        /* <DEDUP_REMOVED lines=15> */
[-C--:B---3--:R-:W-:Y:S01]  /*2090*/  FFMA R69, R28, R24.reuse, R69 ;  /* 0x000000181c457223 */ /* 0x088fe20000000045 */
[----:B------:R-:W1:Y:S01]  /*20a0*/  LDS.128 R20, [R3+UR4+0xa10] ;  /* 0x000a100403147984 */ /* 0x000e620008000c00 */
        /* <DEDUP_REMOVED lines=14> */
[----:B------:R-:W-:-:S02]  /*2190*/  FFMA R72, R31, R27, R72 ;  /* 0x0000001b1f487223 */ /* 0x000fc40000000048 */
[----:B------:R-:W2:Y:S01]  /*21a0*/  LDS.128 R24, [R4+UR5+0xa10] ;  /* 0x000a100504187984 */ /* 0x000ea20008000c00 */
[----:B------:R-:W-:Y:S01]  /*21b0*/  FFMA R36, R31, R9, R36 ;  /* 0x000000091f247223 */ /* 0x000fe20000000024 */
[C---:B----4-:R-:W-:Y:S01]  /*21c0*/  FFMA R111, R12.reuse, R16, R111 ;  /* 0x000000100c6f7223 */ /* 0x050fe2000000006f */
[C---:B------:R-:W-:Y:S01]  /*21d0*/  FFMA R7, R12.reuse, R17, R7 ;  /* 0x000000110c077223 */ /* 0x040fe20000000007 */
[C---:B------:R-:W-:Y:S01]  /*21e0*/  FFMA R109, R12.reuse, R18, R109 ;  /* 0x000000120c6d7223 */ /* 0x040fe2000000006d */
[----:B------:R-:W-:Y:S01]  /*21f0*/  FFMA R95, R12, R19, R95 ;  /* 0x000000130c5f7223 */ /* 0x000fe2000000005f */
[-C--:B------:R-:W-:Y:S01]  /*2200*/  FFMA R75, R28, R8.reuse, R75 ;  /* 0x000000081c4b7223 */ /* 0x080fe2000000004b */
[-C--:B------:R-:W-:Y:S01]  /*2210*/  FFMA R74, R29, R8.reuse, R74 ;  /* 0x000000081d4a7223 */ /* 0x080fe2000000004a */
[-C--:B------:R-:W-:Y:S01]  /*2220*/  FFMA R77, R30, R8.reuse, R77 ;  /* 0x000000081e4d7223 */ /* 0x080fe2000000004d */
[----:B------:R-:W-:Y:S01]  /*2230*/  FFMA R54, R31, R8, R32 ;  /* 0x000000081f367223 */ /* 0x000fe20000000020 */
[-C--:B------:R-:W-:Y:S01]  /*2240*/  FFMA R79, R28, R9.reuse, R79 ;  /* 0x000000091c4f7223 */ /* 0x080fe2000000004f */
[CC--:B------:R-:W-:Y:S01]  /*2250*/  FFMA R2, R29.reuse, R9.reuse, R2 ;  /* 0x000000091d027223 */ /* 0x0c0fe20000000002 */
        /* <DEDUP_REMOVED lines=10> */
[C---:B-1----:R-:W-:Y:S01]  /*2300*/  FFMA R93, R12.reuse, R20, R93 ;  /* 0x000000140c5d7223 */ /* 0x042fe2000000005d */
[C---:B------:R-:W-:Y:S01]  /*2310*/  FFMA R89, R12.reuse, R21, R89 ;  /* 0x000000150c597223 */ /* 0x040fe20000000059 */
[CC--:B------:R-:W-:Y:S01]  /*2320*/  FFMA R91, R12.reuse, R22.reuse, R91 ;  /* 0x000000160c5b7223 */ /* 0x0c0fe2000000005b */
[-C--:B------:R-:W-:Y:S01]  /*2330*/  FFMA R55, R12, R23.reuse, R55 ;  /* 0x000000170c377223 */ /* 0x080fe20000000037 */
[-C--:B------:R-:W-:Y:S01]  /*2340*/  FFMA R12, R13, R23.reuse, R52 ;  /* 0x000000170d0c7223 */ /* 0x080fe20000000034 */
[----:B------:R-:W-:Y:S01]  /*2350*/  FFMA R119, R14, R22, R37 ;  /* 0x000000160e777223 */ /* 0x000fe20000000025 */
[----:B------:R-:W-:Y:S01]  /*2360*/  FFMA R52, R15, R23, R38 ;  /* 0x000000170f347223 */ /* 0x000fe20000000026 */
[----:B------:R-:W-:Y:S04]  /*2370*/  LDS.128 R28, [R4+UR5+0xc00] ;  /* 0x000c0005041c7984 */ /* 0x000fe80008000c00 */
[----:B------:R-:W-:Y:S01]  /*2380*/  LDS.128 R8, [R3+UR4+0xc00] ;  /* 0x000c000403087984 */ /* 0x000fe20008000c00 */
[----:B--2---:R-:W-:-:S03]  /*2390*/  FFMA R107, R27, R21, R36 ;  /* 0x000000151b6b7223 */ /* 0x004fc60000000024 */
[----:B------:R-:W1:Y:S01]  /*23a0*/  LDS.128 R36, [R3+UR4+0xc10] ;  /* 0x000c100403247984 */ /* 0x000e620008000c00 */
        /* <DEDUP_REMOVED lines=47> */
[-C--:B-1----:R-:W-:Y:S01]  /*26a0*/  FFMA R93, R28, R36.reuse, R93 ;  /* 0x000000241c5d7223 */ /* 0x082fe2000000005d */
        /* <DEDUP_REMOVED lines=19> */
[----:B------:R-:W-:Y:S01]  /*27e0*/  FFMA R37, R30, R38, R119 ;  /* 0x000000261e257223 */ /* 0x000fe20000000077 */
        /* <DEDUP_REMOVED lines=40> */
[----:B------:R-:W-:Y:S01]  /*2a70*/  LDS.128 R16, [R4+UR5+0xe00] ;  /* 0x000e000504107984 */ /* 0x000fe20008000c00 */
[----:B------:R-:W-:-:S03]  /*2a80*/  FFMA R38, R29, R39, R12 ;  /* 0x000000271d267223 */ /* 0x000fc6000000000c */
[----:B------:R-:W1:Y:S04]  /*2a90*/  LDS.128 R20, [R3+UR4+0xe00] ;  /* 0x000e000403147984 */ /* 0x000e680008000c00 */
[----:B------:R-:W2:Y:S04]  /*2aa0*/  LDS.128 R8, [R4+UR5+0xe10] ;  /* 0x000e100504087984 */ /* 0x000ea80008000c00 */
[----:B------:R-:W3:Y:S01]  /*2ab0*/  LDS.128 R12, [R3+UR4+0xe10] ;  /* 0x000e1004030c7984 */ /* 0x000ee20008000c00 */
[----:B------:R-:W-:-:S04]  /*2ac0*/  IADD3 R61, PT, PT, R61, 0x8, RZ ;  /* 0x000000083d3d7810 */ /* 0x000fc80007ffe0ff */
[----:B------:R-:W-:Y:S01]  /*2ad0*/  LOP3.LUT P0, RZ, R61, 0x78, RZ, 0xc0, !PT ;  /* 0x000000783dff7812 */ /* 0x000fe2000780c0ff */
[-C--:B------:R-:W-:Y:S01]  /*2ae0*/  FFMA R55, R28, R39.reuse, R55 ;  /* 0x000000271c377223 */ /* 0x080fe20000000037 */
        /* <DEDUP_REMOVED lines=22> */
[----:B---3--:R-:W-:Y:S01]  /*2c50*/  FFMA R22, R9, R13, R36 ;  /* 0x0000000d09167223 */ /* 0x008fe20000000024 */
        /* <DEDUP_REMOVED lines=47> */
[----:B0-----:R-:W-:Y:S06]  /*2f50*/  @P0 BRA `(.L_x_1) ;  /* 0x0000005800000947 */ /* 0x001fec0003800000 */
[----:B------:R-:W-:Y:S01]  /*2f60*/  F2F.F64.F32 R8, R106 ;  /* 0x0000006a00087310 */ /* 0x000fe20000201800 */
[----:B------:R-:W-:Y:S01]  /*2f70*/  ISETP.NE.AND P0, PT, R118, 0x7f, PT ;  /* 0x0000007f7600780c */ /* 0x000fe20003f05270 */
[----:B------:R-:W0:Y:S08]  /*2f80*/  S2UR UR5, SR_CgaCtaId ;  /* 0x00000000000579c3 */ /* 0x000e300000008800 */
[----:B------:R-:W-:Y:S06]  /*2f90*/  BAR.SYNC.DEFER_BLOCKING 0x0 ;  /* 0x0000000000007b1d */ /* 0x000fec0000010000 */
[----:B------:R-:W1:Y:S01]  /*2fa0*/  F2F.F64.F32 R14, R87 ;  /* 0x00000057000e7310 */ /* 0x000e620000201800 */
[----:B------:R-:W-:Y:S01]  /*2fb0*/  UMOV UR4, 0x400 ;  /* 0x0000040000047882 */ /* 0x000fe20000000000 */
[----:B------:R-:W-:Y:S06]  /*2fc0*/  BSSY.RECONVERGENT B0, `(.L_x_2) ;  /* 0x00000e4000007945 */ /* 0x000fec0003800200 */
[----:B------:R-:W-:Y:S01]  /*2fd0*/  F2F.F64.F32 R10, R108 ;  /* 0x0000006c000a7310 */ /* 0x000fe20000201800 */
[----:B-1----:R-:W-:-:S07]  /*2fe0*/  DFMA R20, RZ, R8, R14 ;  /* 0x00000008ff14722b */ /* 0x002fce000000000e */
[----:B------:R-:W1:Y:S01]  /*2ff0*/  F2F.F64.F32 R12, R85 ;  /* 0x00000055000c7310 */ /* 0x000e620000201800 */
[----:B0-----:R-:W-:-:S04]  /*3000*/  ULEA UR4, UR5, UR4, 0x18 ;  /* 0x0000000405047291 */ /* 0x001fc8000f8ec0ff */
[----:B------:R-:W-:-:S03]  /*3010*/  UIADD3 UR5, UPT, UPT, UR4, 0x2000, URZ ;  /* 0x0000200004057890 */ /* 0x000fc6000fffe0ff */
[----:B------:R-:W-:Y:S01]  /*3020*/  F2F.F64.F32 R6, R104 ;  /* 0x0000006800067310 */ /* 0x000fe20000201800 */
[----:B-1----:R-:W-:-:S07]  /*3030*/  DFMA R48, RZ, R10, R12 ;  /* 0x0000000aff30722b */ /* 0x002fce000000000c */
[----:B------:R-:W0:Y:S08]  /*3040*/  F2F.F64.F32 R16, R111 ;  /* 0x0000006f00107310 */ /* 0x000e300000201800 */
[----:B------:R-:W-:Y:S01]  /*3050*/  F2F.F64.F32 R8, R110 ;  /* 0x0000006e00087310 */ /* 0x000fe20000201800 */
[----:B0-----:R-:W-:-:S07]  /*3060*/  DFMA R6, RZ, R6, R16 ;  /* 0x00000006ff06722b */ /* 0x001fce0000000010 */
[----:B------:R-:W0:Y:S08]  /*3070*/  F2F.F64.F32 R18, R71 ;  /* 0x0000004700127310 */ /* 0x000e300000201800 */
[----:B------:R-:W-:Y:S01]  /*3080*/  F2F.F64.F32 R12, R114 ;  /* 0x00000072000c7310 */ /* 0x000fe20000201800 */
[----:B0-----:R-:W-:-:S07]  /*3090*/  DFMA R8, RZ, R8, R18 ;  /* 0x00000008ff08722b */ /* 0x001fce0000000012 */
[----:B------:R-:W0:Y:S08]  /*30a0*/  F2F.F64.F32 R14, R67 ;  /* 0x00000043000e7310 */ /* 0x000e300000201800 */
[----:B------:R-:W-:Y:S01]  /*30b0*/  F2F.F64.F32 R10, R112 ;  /* 0x00000070000a7310 */ /* 0x000fe20000201800 */
[----:B0-----:R-:W-:-:S07]  /*30c0*/  DFMA R18, RZ, R12, R14 ;  /* 0x0000000cff12722b */ /* 0x001fce000000000e */
[----:B------:R-:W0:Y:S08]  /*30d0*/  F2F.F64.F32 R16, R69 ;  /* 0x0000004500107310 */ /* 0x000e300000201800 */
[----:B------:R1:W2:Y:S01]  /*30e0*/  F2F.F64.F32 R14, R0 ;  /* 0x00000000000e7310 */ /* 0x0002a20000201800 */
[----:B0-----:R-:W-:-:S07]  /*30f0*/  DFMA R10, RZ, R10, R16 ;  /* 0x0000000aff0a722b */ /* 0x001fce0000000010 */
[----:B------:R-:W-:Y:S01]  /*3100*/  F2F.F32.F64 R51, R6 ;  /* 0x0000000600337310 */ /* 0x000fe20000301000 */
[----:B------:R-:W-:Y:S02]  /*3110*/  FSEL R17, RZ, 3.390625, P0 ;  /* 0x40590000ff117808 */ /* 0x000fe40000000000 */
[----:B------:R-:W-:Y:S02]  /*3120*/  MOV R16, RZ ;  /* 0x000000ff00107202 */ /* 0x000fe40000000f00 */
[--C-:B-1----:R-:W-:Y:S02]  /*3130*/  SHF.R.U32.HI R0, RZ, 0x7, R118.reuse ;  /* 0x00000007ff007819 */ /* 0x102fe40000011676 */
[----:B------:R-:W-:Y:S01]  /*3140*/  ISETP.GT.U32.AND P0, PT, R118, 0x7f, PT ;  /* 0x0000007f7600780c */ /* 0x000fe20003f04070 */
[----:B------:R-:W-:Y:S01]  /*3150*/  F2F.F64.F32 R6, R115 ;  /* 0x0000007300067310 */ /* 0x000fe20000201800 */
[----:B--2---:R-:W-:Y:S01]  /*3160*/  DADD R14, R14, R16 ;  /* 0x000000000e0e7229 */ /* 0x004fe20000000010 */
[----:B------:R-:W-:-:S02]  /*3170*/  SHF.R.U32.HI R16, RZ, 0x1, R118 ;  /* 0x00000001ff107819 */ /* 0x000fc40000011676 */
[----:B------:R-:W-:Y:S02]  /*3180*/  SHF.L.U32 R17, R118, 0x9, RZ ;  /* 0x0000000976117819 */ /* 0x000fe400000006ff */
[----:B------:R-:W-:Y:S02]  /*3190*/  LOP3.LUT R16, R16, 0x30, RZ, 0xc0, !PT ;  /* 0x0000003010107812 */ /* 0x000fe400078ec0ff */
[----:B------:R-:W0:Y:S08]  /*31a0*/  F2F.F64.F32 R12, R65 ;  /* 0x00000041000c7310 */ /* 0x000e300000201800 */
[----:B------:R1:W2:Y:S01]  /*31b0*/  F2F.F32.F64 R119, R14 ;  /* 0x0000000e00777310 */ /* 0x0002a20000301000 */
[----:B0-----:R-:W-:-:S07]  /*31c0*/  DFMA R6, RZ, R6, R12 ;  /* 0x00000006ff06722b */ /* 0x001fce000000000c */
[----:B------:R-:W-:Y:S01]  /*31d0*/  F2F.F32.F64 R53, R8 ;  /* 0x0000000800357310 */ /* 0x000fe20000301000 */
[----:B------:R-:W-:Y:S01]  /*31e0*/  LOP3.LUT R13, R5, 0xc, RZ, 0xc0, !PT ;  /* 0x0000000c050d7812 */ /* 0x000fe200078ec0ff */
[----:B-1----:R-:W-:Y:S01]  /*31f0*/  FADD R15, R96, R95 ;  /* 0x0000005f600f7221 */ /* 0x002fe20000000000 */
[C---:B------:R-:W-:Y:S02]  /*3200*/  SHF.L.U32 R12, R118.reuse, 0x7, RZ ;  /* 0x00000007760c7819 */ /* 0x040fe400000006ff */
[----:B------:R-:W-:Y:S01]  /*3210*/  LOP3.LUT R5, R118, 0x1c, RZ, 0xc0, !PT ;  /* 0x0000001c76057812 */ /* 0x000fe200078ec0ff */
[----:B------:R-:W-:Y:S01]  /*3220*/  FADD R15, R82, R15 ;  /* 0x0000000f520f7221 */ /* 0x000fe20000000000 */
[----:B------:R-:W-:Y:S01]  /*3230*/  LOP3.LUT R14, R12, 0xe00, RZ, 0xc0, !PT ;  /* 0x00000e000c0e7812 */ /* 0x000fe200078ec0ff */
[----:B------:R-:W0:Y:S01]  /*3240*/  F2F.F32.F64 R55, R10 ;  /* 0x0000000a00377310 */ /* 0x000e220000301000 */
[----:B------:R-:W-:Y:S01]  /*3250*/  LEA R13, R0, R13, 0xc ;  /* 0x0000000d000d7211 */ /* 0x000fe200078e60ff */
[----:B------:R-:W-:Y:S01]  /*3260*/  FADD R15, R80, R15 ;  /* 0x0000000f500f7221 */ /* 0x000fe20000000000 */
[----:B------:R-:W-:Y:S01]  /*3270*/  LEA R12, R0, R5, 0x5 ;  /* 0x00000005000c7211 */ /* 0x000fe200078e28ff */
[----:B------:R-:W-:Y:S01]  /*3280*/  FADD R5, R102, R68 ;  /* 0x0000004466057221 */ /* 0x000fe20000000000 */
[----:B------:R-:W-:Y:S01]  /*3290*/  FADD R0, R107, R109 ;  /* 0x0000006d6b007221 */ /* 0x000fe20000000000 */
[----:B------:R-:W-:Y:S01]  /*32a0*/  FADD R15, R78, R15 ;  /* 0x0000000f4e0f7221 */ /* 0x000fe20000000000 */
[----:B------:R-:W-:Y:S01]  /*32b0*/  IADD3 R13, PT, PT, R14, R16, R13 ;  /* 0x000000100e0d7210 */ /* 0x000fe20007ffe00d */
[----:B------:R-:W-:Y:S01]  /*32c0*/  F2F.F64.F32 R8, R113 ;  /* 0x0000007100087310 */ /* 0x000fe20000201800 */
[----:B------:R-:W-:Y:S01]  /*32d0*/  FADD R5, R70, R5 ;  /* 0x0000000546057221 */ /* 0x000fe20000000000 */
[----:B------:R-:W-:Y:S01]  /*32e0*/  FADD R0, R105, R0 ;  /* 0x0000000069007221 */ /* 0x000fe20000000000 */
[----:B------:R-:W-:Y:S01]  /*32f0*/  FADD R15, R76, R15 ;  /* 0x0000000f4c0f7221 */ /* 0x000fe20000000000 */
[----:B------:R-:W-:Y:S01]  /*3300*/  LOP3.LUT R17, R12, 0x600, R17, 0xf8, !PT ;  /* 0x000006000c117812 */ /* 0x000fe200078ef811 */
[----:B------:R-:W-:Y:S01]  /*3310*/  FADD R5, R100, R5 ;  /* 0x0000000564057221 */ /* 0x000fe20000000000 */
[----:B------:R-:W-:Y:S01]  /*3320*/  FADD R0, R63, R0 ;  /* 0x000000003f007221 */ /* 0x000fe20000000000 */
[----:B------:R-:W-:Y:S01]  /*3330*/  FADD R15, R74, R15 ;  /* 0x0000000f4a0f7221 */ /* 0x000fe20000000000 */
[----:B--2---:R-:W1:Y:S01]  /*3340*/  F2F.F64.F32 R10, R119 ;  /* 0x00000077000a7310 */ /* 0x004e620000201800 */
[----:B------:R-:W-:Y:S01]  /*3350*/  FADD R5, R64, R5 ;  /* 0x0000000540057221 */ /* 0x000fe20000000000 */
[----:B------:R-:W-:Y:S01]  /*3360*/  FADD R16, R83, R93 ;  /* 0x0000005d53107221 */ /* 0x000fe20000000000 */
[----:B------:R-:W-:Y:S01]  /*3370*/  FADD R14, R72, R15 ;  /* 0x0000000f480e7221 */ /* 0x000fe20000000000 */
[----:B------:R-:W-:Y:S01]  /*3380*/  FADD R15, R38, R25 ;  /* 0x00000019260f7221 */ /* 0x000fe20000000000 */
[----:B------:R-:W-:Y:S01]  /*3390*/  FADD R5, R98, R5 ;  /* 0x0000000562057221 */ /* 0x000fe20000000000 */
[----:B------:R-:W-:Y:S01]  /*33a0*/  FADD R16, R81, R16 ;  /* 0x0000001051107221 */ /* 0x000fe20000000000 */
[----:B0-----:R-:W-:Y:S01]  /*33b0*/  FADD R50, R64, R55 ;  /* 0x0000003740327221 */ /* 0x001fe20000000000 */
[----:B------:R0:W-:Y:S01]  /*33c0*/  F2F.F32.F64 R7, R6 ;  /* 0x0000000600077310 */ /* 0x0001e20000301000 */
[----:B------:R-:W-:Y:S01]  /*33d0*/  FADD R15, R36, R15 ;  /* 0x0000000f240f7221 */ /* 0x000fe20000000000 */
[----:B------:R-:W-:-:S03]  /*33e0*/  FADD R16, R79, R16 ;  /* 0x000000104f107221 */ /* 0x000fc60000000000 */
[----:B------:R-:W-:Y:S01]  /*33f0*/  FADD R15, R34, R15 ;  /* 0x0000000f220f7221 */ /* 0x000fe20000000000 */
[----:B------:R-:W-:Y:S01]  /*3400*/  FADD R16, R75, R16 ;  /* 0x000000104b107221 */ /* 0x000fe20000000000 */
[----:B-1----:R-:W-:Y:S01]  /*3410*/  DFMA R8, RZ, R8, R10 ;  /* 0x00000008ff08722b */ /* 0x002fe2000000000a */
[----:B------:R1:W-:Y:S01]  /*3420*/  F2F.F32.F64 R19, R18 ;  /* 0x0000001200137310 */ /* 0x0003e20000301000 */
[----:B------:R-:W-:Y:S01]  /*3430*/  FADD R11, R66, R5 ;  /* 0x00000005420b7221 */ /* 0x000fe20000000000 */
[----:B0-----:R-:W-:Y:S01]  /*3440*/  FADD R6, R103, R0 ;  /* 0x0000000067067221 */ /* 0x001fe20000000000 */
[----:B------:R-:W-:Y:S01]  /*3450*/  FADD R15, R32, R15 ;  /* 0x0000000f200f7221 */ /* 0x000fe20000000000 */
[----:B------:R-:W-:Y:S01]  /*3460*/  SHF.L.U32 R0, R118, 0x6, RZ ;  /* 0x0000000676007819 */ /* 0x000fe200000006ff */
[----:B------:R-:W-:Y:S01]  /*3470*/  FADD R10, R62, R11 ;  /* 0x0000000b3e0a7221 */ /* 0x000fe20000000000 */
[----:B------:R-:W-:Y:S01]  /*3480*/  FADD R6, R101, R6 ;  /* 0x0000000665067221 */ /* 0x000fe20000000000 */
[----:B------:R-:W-:Y:S01]  /*3490*/  FADD R11, R94, R89 ;  /* 0x000000595e0b7221 */ /* 0x000fe20000000000 */
[----:B------:R-:W-:Y:S01]  /*34a0*/  F2F.F32.F64 R21, R20 ;  /* 0x0000001400157310 */ /* 0x000fe20000301000 */
[----:B------:R-:W-:Y:S01]  /*34b0*/  FADD R16, R73, R16 ;  /* 0x0000001049107221 */ /* 0x000fe20000000000 */
[----:B------:R-:W-:Y:S01]  /*34c0*/  FADD R6, R99, R6 ;  /* 0x0000000663067221 */ /* 0x000fe20000000000 */
[----:B-1----:R-:W-:Y:S01]  /*34d0*/  FADD R18, R39, R23 ;  /* 0x0000001727127221 */ /* 0x002fe20000000000 */
[----:B------:R-:W-:Y:S01]  /*34e0*/  FADD R11, R92, R11 ;  /* 0x0000000b5c0b7221 */ /* 0x000fe20000000000 */
[----:B------:R-:W-:Y:S01]  /*34f0*/  FADD R15, R30, R15 ;  /* 0x0000000f1e0f7221 */ /* 0x000fe20000000000 */
[----:B------:R-:W-:Y:S01]  /*3500*/  FADD R12, R97, R6 ;  /* 0x00000006610c7221 */ /* 0x000fe20000000000 */
[----:B------:R-:W-:Y:S01]  /*3510*/  FADD R6, R87, R111 ;  /* 0x0000006f57067221 */ /* 0x000fe20000000000 */
[----:B------:R-:W-:Y:S01]  /*3520*/  FADD R18, R37, R18 ;  /* 0x0000001225127221 */ /* 0x000fe20000000000 */
[----:B------:R-:W-:Y:S01]  /*3530*/  FADD R11, R26, R11 ;  /* 0x0000000b1a0b7221 */ /* 0x000fe20000000000 */
[----:B------:R0:W1:Y:S01]  /*3540*/  F2F.F32.F64 R49, R48 ;  /* 0x0000003000317310 */ /* 0x0000620000301000 */
[----:B------:R-:W-:Y:S01]  /*3550*/  FADD R6, R85, R6 ;  /* 0x0000000655067221 */ /* 0x000fe20000000000 */
[----:B------:R-:W-:Y:S01]  /*3560*/  FADD R18, R35, R18 ;  /* 0x0000001223127221 */ /* 0x000fe20000000000 */
[----:B------:R-:W-:Y:S01]  /*3570*/  FADD R11, R2, R11 ;  /* 0x0000000b020b7221 */ /* 0x000fe20000000000 */
[----:B------:R-:W-:Y:S01]  /*3580*/  LOP3.LUT R5, R17, 0x1800, R0, 0xf8, !PT ;  /* 0x0000180011057812 */ /* 0x000fe200078ef800 */
[----:B------:R-:W-:Y:S01]  /*3590*/  FADD R6, R71, R6 ;  /* 0x0000000647067221 */ /* 0x000fe20000000000 */
        /* <DEDUP_REMOVED lines=9> */
[----:B------:R2:W3:Y:S01]  /*3630*/  F2F.F32.F64 R9, R8 ;  /* 0x0000000800097310 */ /* 0x0004e20000301000 */
[----:B------:R4:W-:Y:S01]  /*3640*/  STS [R5+UR4+0x40], R10 ;  /* 0x0000400a05007988 */ /* 0x0009e20008000804 */
[----:B------:R-:W-:Y:S01]  /*3650*/  FADD R6, R67, R6 ;  /* 0x0000000643067221 */ /* 0x000fe20000000000 */
[----:B------:R-:W-:Y:S01]  /*3660*/  FADD R16, R91, R16 ;  /* 0x000000105b107221 */ /* 0x000fe20000000000 */
[----:B------:R-:W-:Y:S01]  /*3670*/  FADD R18, R27, R18 ;  /* 0x000000121b127221 */ /* 0x000fe20000000000 */
[----:B------:R3:W-:Y:S01]  /*3680*/  STS [R5+UR4+0xc0], R14 ;  /* 0x0000c00e05007988 */ /* 0x0007e20008000804 */
[----:B------:R-:W-:Y:S01]  /*3690*/  FADD R6, R65, R6 ;  /* 0x0000000641067221 */ /* 0x000fe20000000000 */
[----:B0-----:R-:W-:Y:S01]  /*36a0*/  FADD R48, R100, R53 ;  /* 0x0000003564307221 */ /* 0x001fe20000000000 */
[----:B-1----:R-:W-:Y:S01]  /*36b0*/  FADD R20, R70, R49 ;  /* 0x0000003146147221 */ /* 0x002fe20000000000 */
[----:B------:R0:W-:Y:S01]  /*36c0*/  STS [R5+UR4+0x100], R16 ;  /* 0x0001001005007988 */ /* 0x0001e20008000804 */
[----:B--2---:R-:W-:Y:S01]  /*36d0*/  FADD R8, R24, R11 ;  /* 0x0000000b18087221 */ /* 0x004fe20000000000 */
[----:B----4-:R-:W-:Y:S01]  /*36e0*/  FADD R10, R90, R15 ;  /* 0x0000000f5a0a7221 */ /* 0x010fe20000000000 */
[----:B------:R-:W-:Y:S01]  /*36f0*/  FADD R15, R103, R50 ;  /* 0x00000032670f7221 */ /* 0x000fe20000000000 */
[----:B------:R1:W-:Y:S01]  /*3700*/  STS [R5+UR4+0x80], R12 ;  /* 0x0000800c05007988 */ /* 0x0003e20008000804 */
[----:B------:R-:W-:Y:S01]  /*3710*/  FADD R11, R105, R20 ;  /* 0x00000014690b7221 */ /* 0x000fe20000000000 */
[----:B---3--:R-:W-:Y:S01]  /*3720*/  FADD R14, R102, R21 ;  /* 0x00000015660e7221 */ /* 0x008fe20000000000 */
[----:B------:R-:W-:Y:S01]  /*3730*/  FADD R52, R66, R19 ;  /* 0x0000001342347221 */ /* 0x000fe20000000000 */
[----:B------:R2:W-:Y:S01]  /*3740*/  STS [R5+UR4+0x140], R8 ;  /* 0x0001400805007988 */ /* 0x0005e20008000804 */
[----:B0-----:R-:W-:Y:S01]  /*3750*/  FADD R16, R62, R7 ;  /* 0x000000073e107221 */ /* 0x001fe20000000000 */
[----:B------:R-:W-:-:S02]  /*3760*/  FADD R7, R107, R14 ;  /* 0x0000000e6b077221 */ /* 0x000fc40000000000 */
[----:B------:R0:W-:Y:S01]  /*3770*/  STS [R5+UR4+0x180], R18 ;  /* 0x0001801205007988 */ /* 0x0001e20008000804 */
[----:B------:R-:W-:Y:S01]  /*3780*/  FADD R14, R78, R15 ;  /* 0x0000000f4e0e7221 */ /* 0x000fe20000000000 */
[----:B-1----:R-:W-:Y:S01]  /*3790*/  FADD R12, R68, R51 ;  /* 0x00000033440c7221 */ /* 0x002fe20000000000 */
[----:B------:R-:W-:Y:S01]  /*37a0*/  FADD R17, R99, R52 ;  /* 0x0000003463117221 */ /* 0x000fe20000000000 */
[----:B------:R-:W-:Y:S01]  /*37b0*/  STS [R5+UR4+0x1c0], R10 ;  /* 0x0001c00a05007988 */ /* 0x000fe20008000804 */
[----:B------:R-:W-:Y:S01]  /*37c0*/  FADD R15, R75, R14 ;  /* 0x0000000e4b0f7221 */ /* 0x000fe20000000000 */
[----:B--2---:R-:W-:Y:S01]  /*37d0*/  FADD R8, R82, R11 ;  /* 0x0000000b52087221 */ /* 0x004fe20000000000 */
[----:B------:R-:W-:Y:S01]  /*37e0*/  FADD R14, R98, R9 ;  /* 0x00000009620e7221 */ /* 0x000fe20000000000 */
[----:B------:R1:W-:Y:S01]  /*37f0*/  STS [R5+UR4], R6 ;  /* 0x0000000605007988 */ /* 0x0003e20008000804 */
[----:B------:R-:W-:Y:S01]  /*3800*/  FADD R12, R109, R12 ;  /* 0x0000000c6d0c7221 */ /* 0x000fe20000000000 */
[----:B------:R-:W-:Y:S01]  /*3810*/  FADD R19, R97, R16 ;  /* 0x0000001061137221 */ /* 0x000fe20000000000 */
[----:B------:R-:W-:-:S02]  /*3820*/  FADD R16, R74, R17 ;  /* 0x000000114a107221 */ /* 0x000fc40000000000 */
[----:B------:R-:W-:Y:S01]  /*3830*/  FADD R12, R95, R12 ;  /* 0x0000000c5f0c7221 */ /* 0x000fe20000000000 */
[----:B0-----:R-:W-:Y:S01]  /*3840*/  FADD R18, R72, R19 ;  /* 0x0000001348127221 */ /* 0x001fe20000000000 */
[----:B------:R-:W-:Y:S01]  /*3850*/  FADD R17, R77, R16 ;  /* 0x000000104d117221 */ /* 0x000fe20000000000 */
        /* <DEDUP_REMOVED lines=26> */
[----:B------:R-:W-:Y:S01]  /*3a00*/  LEA R5, R118, UR5, 0x4 ;  /* 0x0000000576057c11 */ /* 0x000fe2000f8e20ff */
        /* <DEDUP_REMOVED lines=9> */
[----:B------:R-:W-:Y:S01]  /*3aa0*/  IMAD R6, R118, 0x30, R5 ;  /* 0x0000003076067824 */ /* 0x000fe200078e0205 */
[----:B------:R0:W-:Y:S04]  /*3ab0*/  STS [R13+UR4+0x2000], R104 ;  /* 0x002000680d007988 */ /* 0x0001e80008000804 */
[----:B------:R0:W-:Y:S01]  /*3ac0*/  STS [R13+UR4+0x2040], R106 ;  /* 0x0020406a0d007988 */ /* 0x0001e20008000804 */
[----:B------:R-:W-:-:S03]  /*3ad0*/  IADD3 R5, PT, PT, R6, -0x2000, RZ ;  /* 0xffffe00006057810 */ /* 0x000fc60007ffe0ff */
[----:B------:R0:W-:Y:S04]  /*3ae0*/  STS [R13+UR4+0x2080], R108 ;  /* 0x0020806c0d007988 */ /* 0x0001e80008000804 */
[----:B------:R0:W-:Y:S04]  /*3af0*/  STS [R13+UR4+0x20c0], R110 ;  /* 0x0020c06e0d007988 */ /* 0x0001e80008000804 */
[----:B------:R0:W-:Y:S04]  /*3b00*/  STS [R13+UR4+0x2100], R112 ;  /* 0x002100700d007988 */ /* 0x0001e80008000804 */
[----:B------:R0:W-:Y:S04]  /*3b10*/  STS [R13+UR4+0x2180], R114 ;  /* 0x002180720d007988 */ /* 0x0001e80008000804 */
[----:B------:R0:W-:Y:S04]  /*3b20*/  STS [R13+UR4+0x21c0], R115 ;  /* 0x0021c0730d007988 */ /* 0x0001e80008000804 */
[----:B------:R0:W-:Y:S01]  /*3b30*/  STS [R13+UR4+0x2140], R113 ;  /* 0x002140710d007988 */ /* 0x0001e20008000804 */
[----:B------:R-:W-:Y:S06]  /*3b40*/  BAR.SYNC.DEFER_BLOCKING 0x0 ;  /* 0x0000000000007b1d */ /* 0x000fec0000010000 */
[----:B------:R-:W-:Y:S05]  /*3b50*/  @P0 BRA `(.L_x_3) ;  /* 0x0000000000540947 */ /* 0x000fea0003800000 */
[----:B------:R-:W1:Y:S04]  /*3b60*/  LDS.128 R8, [R6+-0x2000] ;  /* 0xffe0000006087984 */ /* 0x000e680000000c00 */
[----:B0-----:R-:W0:Y:S04]  /*3b70*/  LDS.128 R12, [R6+-0x1ff0] ;  /* 0xffe01000060c7984 */ /* 0x001e280000000c00 */
[----:B------:R-:W2:Y:S04]  /*3b80*/  LDS.128 R16, [R6+-0x1fe0] ;  /* 0xffe0200006107984 */ /* 0x000ea80000000c00 */
[----:B------:R-:W3:Y:S01]  /*3b90*/  LDS.128 R48, [R6+-0x1fd0] ;  /* 0xffe0300006307984 */ /* 0x000ee20000000c00 */
[----:B-1----:R-:W-:-:S04]  /*3ba0*/  FADD R8, -R8, R117 ;  /* 0x0000007508087221 */ /* 0x002fc80000000100 */
[----:B------:R-:W-:-:S04]  /*3bb0*/  FADD R9, -R9, R8 ;  /* 0x0000000809097221 */ /* 0x000fc80000000100 */
[----:B------:R-:W-:-:S04]  /*3bc0*/  FADD R10, -R10, R9 ;  /* 0x000000090a0a7221 */ /* 0x000fc80000000100 */
[----:B------:R-:W-:-:S04]  /*3bd0*/  FADD R11, -R11, R10 ;  /* 0x0000000a0b0b7221 */ /* 0x000fc80000000100 */
[----:B0-----:R-:W-:-:S04]  /*3be0*/  FADD R12, R11, -R12 ;  /* 0x8000000c0b0c7221 */ /* 0x001fc80000000000 */
[----:B------:R-:W-:-:S04]  /*3bf0*/  FADD R13, -R13, R12 ;  /* 0x0000000c0d0d7221 */ /* 0x000fc80000000100 */
[----:B------:R-:W-:-:S04]  /*3c00*/  FADD R14, -R14, R13 ;  /* 0x0000000d0e0e7221 */ /* 0x000fc80000000100 */
[----:B------:R-:W-:-:S04]  /*3c10*/  FADD R15, -R15, R14 ;  /* 0x0000000e0f0f7221 */ /* 0x000fc80000000100 */
[----:B--2---:R-:W-:-:S04]  /*3c20*/  FADD R16, R15, -R16 ;  /* 0x800000100f107221 */ /* 0x004fc80000000000 */
[----:B------:R-:W-:-:S04]  /*3c30*/  FADD R17, -R17, R16 ;  /* 0x0000001011117221 */ /* 0x000fc80000000100 */
[----:B------:R-:W-:-:S04]  /*3c40*/  FADD R18, -R18, R17 ;  /* 0x0000001112127221 */ /* 0x000fc80000000100 */
[----:B------:R-:W-:-:S04]  /*3c50*/  FADD R19, -R19, R18 ;  /* 0x0000001213137221 */ /* 0x000fc80000000100 */
[----:B---3--:R-:W-:-:S04]  /*3c60*/  FADD R48, -R48, R19 ;  /* 0x0000001330307221 */ /* 0x008fc80000000100 */
[----:B------:R-:W-:-:S04]  /*3c70*/  FADD R49, -R49, R48 ;  /* 0x0000003031317221 */ /* 0x000fc80000000100 */
[----:B------:R-:W-:-:S04]  /*3c80*/  FADD R50, -R50, R49 ;  /* 0x0000003132327221 */ /* 0x000fc80000000100 */
[----:B------:R-:W-:Y:S01]  /*3c90*/  FADD R0, -R51, R50 ;  /* 0x0000003233007221 */ /* 0x000fe20000000100 */
[----:B------:R-:W-:Y:S06]  /*3ca0*/  BRA `(.L_x_4) ;  /* 0x0000000000547947 */ /* 0x000fec0003800000 */
.L_x_3:
[----:B------:R-:W-:-:S05]  /*3cb0*/  LOP3.LUT R0, R0, 0x1fc0, RZ, 0xc0, !PT ;  /* 0x00001fc000007812 */ /* 0x000fca00078ec0ff */
[----:B------:R-:W1:Y:S04]  /*3cc0*/  LDS.128 R8, [R0+UR4+0x2000] ;  /* 0x0020000400087984 */ /* 0x000e680008000c00 */
[----:B0-----:R-:W0:Y:S04]  /*3cd0*/  LDS.128 R12, [R0+UR4+0x2010] ;  /* 0x00201004000c7984 */ /* 0x001e280008000c00 */
[----:B------:R-:W2:Y:S04]  /*3ce0*/  LDS.128 R16, [R0+UR4+0x2020] ;  /* 0x0020200400107984 */ /* 0x000ea80008000c00 */
[----:B------:R-:W3:Y:S01]  /*3cf0*/  LDS.128 R48, [R0+UR4+0x2030] ;  /* 0x0020300400307984 */ /* 0x000ee20008000c00 */
        /* <DEDUP_REMOVED lines=15> */
[----:B------:R-:W-:-:S07]  /*3df0*/  FADD R0, -R51, R50 ;  /* 0x0000003233007221 */ /* 0x000fce0000000100 */
.L_x_4:
[----:B------:R-:W-:Y:S05]  /*3e00*/  BSYNC.RECONVERGENT B0 ;  /* 0x0000000000007941 */ /* 0x000fea0003800200 */
.L_x_2:
[----:B------:R-:W-:Y:S01]  /*3e10*/  BAR.SYNC.DEFER_BLOCKING 0x0 ;  /* 0x0000000000007b1d */ /* 0x000fe20000010000 */
[----:B------:R-:W-:Y:S01]  /*3e20*/  IMAD R5, R118, -0x3c, R5 ;  /* 0xffffffc476057824 */ /* 0x000fe200078e0205 */
[----:B------:R-:W-:-:S04]  /*3e30*/  ISETP.NE.AND P0, PT, R116, RZ, PT ;  /* 0x000000ff7400720c */ /* 0x000fc80003f05270 */
[----:B------:R-:W-:Y:S01]  /*3e40*/  BSSY.RECONVERGENT B6, `(.L_x_5) ;  /* 0x0000017000067945 */ /* 0x000fe20003800200 */
[----:B------:R0:W-:Y:S01]  /*3e50*/  STS [R5], R0 ;  /* 0x0000000005007388 */ /* 0x0001e20000000800 */
[----:B------:R-:W-:Y:S06]  /*3e60*/  BAR.SYNC.DEFER_BLOCKING 0x0 ;  /* 0x0000000000007b1d */ /* 0x000fec0000010000 */
[----:B------:R0:W1:Y:S04]  /*3e70*/  LDS.128 R48, [R4+UR4+0x200] ;  /* 0x0002000404307984 */ /* 0x0000680008000c00 */
[----:B------:R0:W2:Y:S04]  /*3e80*/  LDS.128 R52, [R4+UR4+0x210] ;  /* 0x0002100404347984 */ /* 0x0000a80008000c00 */
[----:B------:R0:W3:Y:S04]  /*3e90*/  LDS.128 R16, [R3+UR4] ;  /* 0x0000000403107984 */ /* 0x0000e80008000c00 */
[----:B------:R0:W4:Y:S01]  /*3ea0*/  LDS.128 R56, [R3+UR4+0x10] ;  /* 0x0000100403387984 */ /* 0x0001220008000c00 */
[----:B------:R-:W-:Y:S05]  /*3eb0*/  @!P0 BRA `(.L_x_6) ;  /* 0x00000000003c8947 */ /* 0x000fea0003800000 */
[----:B--2---:R-:W2:Y:S01]  /*3ec0*/  F2F.F64.F32 R12, R53 ;  /* 0x00000035000c7310 */ /* 0x004ea20000201800 */
[----:B------:R-:W-:Y:S01]  /*3ed0*/  MOV R8, 0x0 ;  /* 0x0000000000087802 */ /* 0x000fe20000000f00 */
[----:B------:R-:W0:Y:S01]  /*3ee0*/  LDCU.64 UR4, c[0x4][0x8] ;  /* 0x01000100ff0477ac */ /* 0x000e220008000a00 */
[----:B------:R-:W-:Y:S02]  /*3ef0*/  MOV R60, 0x7f ;  /* 0x0000007f003c7802 */ /* 0x000fe40000000f00 */
[----:B------:R-:W-:Y:S02]  /*3f00*/  MOV R6, R86 ;  /* 0x0000005600067202 */ /* 0x000fe40000000f00 */
[----:B------:R-:W1:Y:S01]  /*3f10*/  LDC.64 R8, c[0x4][R8] ;  /* 0x0100000008087b82 */ /* 0x000e620000000a00 */
[----:B---3--:R-:W3:Y:S01]  /*3f20*/  F2F.F64.F32 R10, R16 ;  /* 0x00000010000a7310 */ /* 0x008ee20000201800 */
[----:B------:R1:W-:Y:S01]  /*3f30*/  STL.64 [R1], R60 ;  /* 0x0000003c01007387 */ /* 0x0003e20000100a00 */
[----:B------:R-:W-:-:S03]  /*3f40*/  MOV R7, R84 ;  /* 0x0000005400077202 */ /* 0x000fc60000000f00 */
[----:B--2---:R2:W-:Y:S01]  /*3f50*/  STL.64 [R1+0x8], R12 ;  /* 0x0000080c01007387 */ /* 0x0045e20000100a00 */
[----:B0-----:R-:W-:Y:S02]  /*3f60*/  MOV R4, UR4 ;  /* 0x0000000400047c02 */ /* 0x001fe40008000f00 */
[----:B------:R-:W-:Y:S01]  /*3f70*/  MOV R5, UR5 ;  /* 0x0000000500057c02 */ /* 0x000fe20008000f00 */
[----:B---3--:R2:W-:Y:S06]  /*3f80*/  STL.64 [R1+0x10], R10 ;  /* 0x0000100a01007387 */ /* 0x0085ec0000100a00 */
[----:B------:R-:W-:-:S07]  /*3f90*/  LEPC R20, `(.L_x_6) ;  /* 0x000000001014794e */ /* 0x000fce0000000000 */
[----:B-12-45:R-:W-:Y:S05]  /*3fa0*/  CALL.ABS.NOINC R8 ;  /* 0x0000000008007343 */ /* 0x036fea0003c00000 */
.L_x_6:
[----:B------:R-:W-:Y:S05]  /*3fb0*/  BSYNC.RECONVERGENT B6 ;  /* 0x0000000000067941 */ /* 0x000fea0003800200 */
.L_x_5:
[----:B0-----:R-:W-:Y:S01]  /*3fc0*/  HFMA2 R4, -RZ, RZ, 0.61328125, 453.25 ;  /* 0x38e85f15ff047431 */ /* 0x001fe200000001ff */
[----:B------:R-:W-:Y:S01]  /*3fd0*/  MOV R6, 0x460d0400 ;  /* 0x460d040000067802 */ /* 0x000fe20000000f00 */
[----:B-1-3--:R-:W-:Y:S01]  /*3fe0*/  FMUL R0, R48, R16 ;  /* 0x0000001030007220 */ /* 0x00afe20000400000 */
[----:B------:R-:W-:Y:S03]  /*3ff0*/  BSSY.RECONVERGENT B2, `(.L_x_7) ;  /* 0x000000b000027945 */ /* 0x000fe60003800200 */
[----:B------:R-:W0:Y:S01]  /*4000*/  FCHK P0, R0, 9025 ;  /* 0x460d040000007902 */ /* 0x000e220000000000 */
[----:B------:R-:W-:-:S04]  /*4010*/  FFMA R3, R4, -R6, 1 ;  /* 0x3f80000004037423 */ /* 0x000fc80000000806 */
[----:B------:R-:W-:-:S04]  /*4020*/  FFMA R3, R3, R4, 0.00011080332478741183877 ;  /* 0x38e85f1503037423 */ /* 0x000fc80000000004 */
[----:B------:R-:W-:-:S04]  /*4030*/  FFMA R4, R0, R3, RZ ;  /* 0x0000000300047223 */ /* 0x000fc800000000ff */
[----:B------:R-:W-:-:S04]  /*4040*/  FFMA R5, R4, -9025, R0 ;  /* 0xc60d040004057823 */ /* 0x000fc80000000000 */
[----:B------:R-:W-:Y:S01]  /*4050*/  FFMA R3, R3, R5, R4 ;  /* 0x0000000503037223 */ /* 0x000fe20000000004 */
[----:B0-----:R-:W-:Y:S06]  /*4060*/  @!P0 BRA `(.L_x_8) ;  /* 0x00000000000c8947 */ /* 0x001fec0003800000 */
[----:B------:R-:W-:Y:S02]  /*4070*/  MOV R4, R0 ;  /* 0x0000000000047202 */ /* 0x000fe40000000f00 */
[----:B------:R-:W-:-:S07]  /*4080*/  MOV R7, 0x40a0 ;  /* 0x000040a000077802 */ /* 0x000fce0000000f00 */
[----:B--2-45:R-:W-:Y:S05]  /*4090*/  CALL.REL.NOINC `($__internal_0_$__cuda_sm3x_div_rn_noftz_f32_slowpath) ;  /* 0x0000005800507944 */ /* 0x034fea0003c00000 */
.L_x_8:
[----:B------:R-:W-:Y:S05]  /*40a0*/  BSYNC.RECONVERGENT B2 ;  /* 0x0000000000027941 */ /* 0x000fea0003800200 */
.L_x_7:
[----:B------:R-:W-:Y:S02]  /*40b0*/  HFMA2 R7, -RZ, RZ, 0.61328125, 453.25 ;  /* 0x38e85f15ff077431 */ /* 0x000fe400000001ff */
[----:B------:R-:W-:Y:S01]  /*40c0*/  FMUL R5, R49, R16 ;  /* 0x0000001031057220 */ /* 0x000fe20000400000 */
[----:B------:R-:W0:Y:S01]  /*40d0*/  F2I.TRUNC.NTZ R3, R3 ;  /* 0x0000000300037305 */ /* 0x000e22000020f100 */
[----:B------:R-:W-:Y:S07]  /*40e0*/  BSSY.RECONVERGENT B2, `(.L_x_9) ;  /* 0x000000e000027945 */ /* 0x000fee0003800200 */
[----:B------:R-:W1:Y:S01]  /*40f0*/  FCHK P0, R5, 9025 ;  /* 0x460d040005007902 */ /* 0x000e620000000000 */
[----:B------:R-:W-:-:S04]  /*4100*/  FFMA R0, R7, -R6, 1 ;  /* 0x3f80000007007423 */ /* 0x000fc80000000806 */
[----:B------:R-:W-:Y:S01]  /*4110*/  FFMA R0, R0, R7, 0.00011080332478741183877 ;  /* 0x38e85f1500007423 */ /* 0x000fe20000000007 */
[----:B0-----:R-:W-:-:S03]  /*4120*/  I2FP.F32.S32 R4, R3 ;  /* 0x0000000300047245 */ /* 0x001fc60000201400 */
[----:B------:R-:W-:Y:S02]  /*4130*/  FFMA R7, R0, R5, RZ ;  /* 0x0000000500077223 */ /* 0x000fe400000000ff */
[----:B------:R-:W-:Y:S02]  /*4140*/  FFMA R111, R16, R4, R111 ;  /* 0x00000004106f7223 */ /* 0x000fe4000000006f */
[----:B------:R-:W-:-:S04]  /*4150*/  FFMA R8, R7, -9025, R5 ;  /* 0xc60d040007087823 */ /* 0x000fc80000000005 */
[----:B------:R-:W-:Y:S01]  /*4160*/  FFMA R7, R0, R8, R7 ;  /* 0x0000000800077223 */ /* 0x000fe20000000007 */
[----:B-1----:R-:W-:Y:S06]  /*4170*/  @!P0 BRA `(.L_x_10) ;  /* 0x0000000000108947 */ /* 0x002fec0003800000 */
[----:B------:R-:W-:Y:S02]  /*4180*/  MOV R4, R5 ;  /* 0x0000000500047202 */ /* 0x000fe40000000f00 */
[----:B------:R-:W-:-:S07]  /*4190*/  MOV R7, 0x41b0 ;  /* 0x000041b000077802 */ /* 0x000fce0000000f00 */
[----:B--2-45:R-:W-:Y:S05]  /*41a0*/  CALL.REL.NOINC `($__internal_0_$__cuda_sm3x_div_rn_noftz_f32_slowpath) ;  /* 0x00000058000c7944 */ /* 0x034fea0003c00000 */
[----:B------:R-:W-:-:S07]  /*41b0*/  MOV R7, R3 ;  /* 0x0000000300077202 */ /* 0x000fce0000000f00 */
.L_x_10:
[----:B------:R-:W-:Y:S05]  /*41c0*/  BSYNC.RECONVERGENT B2 ;  /* 0x0000000000027941 */ /* 0x000fea0003800200 */
.L_x_9:
        /* <DEDUP_REMOVED lines=13> */
[----:B------:R-:W-:-:S07]  /*42a0*/  MOV R7, 0x42c0 ;  /* 0x000042c000077802 */ /* 0x000fce0000000f00 */
[----:B--2-45:R-:W-:Y:S05]  /*42b0*/  CALL.REL.NOINC `($__internal_0_$__cuda_sm3x_div_rn_noftz_f32_slowpath) ;  /* 0x0000005400c87944 */ /* 0x034fea0003c00000 */
[----:B------:R-:W-:-:S07]  /*42c0*/  MOV R5, R3 ;  /* 0x0000000300057202 */ /* 0x000fce0000000f00 */
.L_x_12:
[----:B------:R-:W-:Y:S05]  /*42d0*/  BSYNC.RECONVERGENT B2 ;  /* 0x0000000000027941 */ /* 0x000fea0003800200 */
.L_x_11:
        /* <DEDUP_REMOVED lines=16> */
.L_x_14:
[----:B------:R-:W-:Y:S05]  /*43e0*/  BSYNC.RECONVERGENT B2 ;  /* 0x0000000000027941 */ /* 0x000fea0003800200 */
.L_x_13:
[----:B------:R-:W-:Y:S02]  /*43f0*/  HFMA2 R3, -RZ, RZ, 0.61328125, 453.25 ;  /* 0x38e85f15ff037431 */ /* 0x000fe400000001ff */
[----:B--2---:R-:W-:Y:S01]  /*4400*/  FMUL R4, R52, R16 ;  /* 0x0000001034047220 */ /* 0x004fe20000400000 */
        /* <DEDUP_REMOVED lines=12> */
[----:B----45:R-:W-:Y:S05]  /*44d0*/  CALL.REL.NOINC `($__internal_0_$__cuda_sm3x_div_rn_noftz_f32_slowpath) ;  /* 0x0000005400407944 */ /* 0x030fea0003c00000 */
[----:B------:R-:W-:-:S07]  /*44e0*/  MOV R5, R3 ;  /* 0x0000000300057202 */ /* 0x000fce0000000f00 */
.L_x_16:
[----:B------:R-:W-:Y:S05]  /*44f0*/  BSYNC.RECONVERGENT B2 ;  /* 0x0000000000027941 */ /* 0x000fea0003800200 */
.L_x_15:
        /* <DEDUP_REMOVED lines=16> */
.L_x_18:
[----:B------:R-:W-:Y:S05]  /*4600*/  BSYNC.RECONVERGENT B2 ;  /* 0x0000000000027941 */ /* 0x000fea0003800200 */
.L_x_17:
        /* <DEDUP_REMOVED lines=16> */
.L_x_20:
[----:B------:R-:W-:Y:S05]  /*4710*/  BSYNC.RECONVERGENT B2 ;  /* 0x0000000000027941 */ /* 0x000fea0003800200 */
.L_x_19:
        /* <DEDUP_REMOVED lines=15> */
[----:B----45:R-:W-:Y:S05]  /*4810*/  CALL.REL.NOINC `($__internal_0_$__cuda_sm3x_div_rn_noftz_f32_slowpath) ;  /* 0x0000005000707944 */ /* 0x030fea0003c00000 */
[----:B------:R-:W-:-:S07]  /*4820*/  MOV R7, R3 ;  /* 0x0000000300077202 */ /* 0x000fce0000000f00 */
.L_x_22:
[----:B------:R-:W-:Y:S05]  /*4830*/  BSYNC.RECONVERGENT B2 ;  /* 0x0000000000027941 */ /* 0x000fea0003800200 */
.L_x_21:
        /* <DEDUP_REMOVED lines=17> */
.L_x_24:
[----:B------:R-:W-:Y:S05]  /*4950*/  BSYNC.RECONVERGENT B2 ;  /* 0x0000000000027941 */ /* 0x000fea0003800200 */
.L_x_23:
        /* <DEDUP_REMOVED lines=17> */
.L_x_26:
[----:B------:R-:W-:Y:S05]  /*4a70*/  BSYNC.RECONVERGENT B2 ;  /* 0x0000000000027941 */ /* 0x000fea0003800200 */
.L_x_25:
        /* <DEDUP_REMOVED lines=17> */
.L_x_28:
[----:B------:R-:W-:Y:S05]  /*4b90*/  BSYNC.RECONVERGENT B2 ;  /* 0x0000000000027941 */ /* 0x000fea0003800200 */
.L_x_27:
        /* <DEDUP_REMOVED lines=17> */
.L_x_30:
[----:B------:R-:W-:Y:S05]  /*4cb0*/  BSYNC.RECONVERGENT B2 ;  /* 0x0000000000027941 */ /* 0x000fea0003800200 */
.L_x_29:
        /* <DEDUP_REMOVED lines=17> */
.L_x_32:
[----:B------:R-:W-:Y:S05]  /*4dd0*/  BSYNC.RECONVERGENT B2 ;  /* 0x0000000000027941 */ /* 0x000fea0003800200 */
.L_x_31:
        /* <DEDUP_REMOVED lines=17> */
.L_x_34:
[----:B------:R-:W-:Y:S05]  /*4ef0*/  BSYNC.RECONVERGENT B2 ;  /* 0x0000000000027941 */ /* 0x000fea0003800200 */
.L_x_33:
        /* <DEDUP_REMOVED lines=17> */
.L_x_36:
[----:B------:R-:W-:Y:S05]  /*5010*/  BSYNC.RECONVERGENT B2 ;  /* 0x0000000000027941 */ /* 0x000fea0003800200 */
.L_x_35:
        /* <DEDUP_REMOVED lines=17> */
.L_x_38:
[----:B------:R-:W-:Y:S05]  /*5130*/  BSYNC.RECONVERGENT B2 ;  /* 0x0000000000027941 */ /* 0x000fea0003800200 */
.L_x_37:
        /* <DEDUP_REMOVED lines=17> */
.L_x_40:
[----:B------:R-:W-:Y:S05]  /*5250*/  BSYNC.RECONVERGENT B2 ;  /* 0x0000000000027941 */ /* 0x000fea0003800200 */
.L_x_39:
        /* <DEDUP_REMOVED lines=17> */
.L_x_42:
[----:B------:R-:W-:Y:S05]  /*5370*/  BSYNC.RECONVERGENT B2 ;  /* 0x0000000000027941 */ /* 0x000fea0003800200 */
.L_x_41:
        /* <DEDUP_REMOVED lines=17> */
.L_x_44:
[----:B------:R-:W-:Y:S05]  /*5490*/  BSYNC.RECONVERGENT B2 ;  /* 0x0000000000027941 */ /* 0x000fea0003800200 */
.L_x_43:
        /* <DEDUP_REMOVED lines=17> */
.L_x_46:
[----:B------:R-:W-:Y:S05]  /*55b0*/  BSYNC.RECONVERGENT B2 ;  /* 0x0000000000027941 */ /* 0x000fea0003800200 */
.L_x_45:
        /* <DEDUP_REMOVED lines=17> */
.L_x_48:
[----:B------:R-:W-:Y:S05]  /*56d0*/  BSYNC.RECONVERGENT B2 ;  /* 0x0000000000027941 */ /* 0x000fea0003800200 */
.L_x_47:
        /* <DEDUP_REMOVED lines=17> */
.L_x_50:
[----:B------:R-:W-:Y:S05]  /*57f0*/  BSYNC.RECONVERGENT B2 ;  /* 0x0000000000027941 */ /* 0x000fea0003800200 */
.L_x_49:
        /* <DEDUP_REMOVED lines=17> */
.L_x_52:
[----:B------:R-:W-:Y:S05]  /*5910*/  BSYNC.RECONVERGENT B2 ;  /* 0x0000000000027941 */ /* 0x000fea0003800200 */
.L_x_51:
        /* <DEDUP_REMOVED lines=17> */
.L_x_54:
[----:B------:R-:W-:Y:S05]  /*5a30*/  BSYNC.RECONVERGENT B2 ;  /* 0x0000000000027941 */ /* 0x000fea0003800200 */
.L_x_53:
        /* <DEDUP_REMOVED lines=17> */
.L_x_56:
[----:B------:R-:W-:Y:S05]  /*5b50*/  BSYNC.RECONVERGENT B2 ;  /* 0x0000000000027941 */ /* 0x000fea0003800200 */
.L_x_55:
        /* <DEDUP_REMOVED lines=17> */
.L_x_58:
[----:B------:R-:W-:Y:S05]  /*5c70*/  BSYNC.RECONVERGENT B2 ;  /* 0x0000000000027941 */ /* 0x000fea0003800200 */
.L_x_57:
        /* <DEDUP_REMOVED lines=17> */
.L_x_60:
[----:B------:R-:W-:Y:S05]  /*5d90*/  BSYNC.RECONVERGENT B2 ;  /* 0x0000000000027941 */ /* 0x000fea0003800200 */
.L_x_59:
        /* <DEDUP_REMOVED lines=17> */
.L_x_62:
[----:B------:R-:W-:Y:S05]  /*5eb0*/  BSYNC.RECONVERGENT B2 ;  /* 0x0000000000027941 */ /* 0x000fea0003800200 */
.L_x_61:
        /* <DEDUP_REMOVED lines=17> */
.L_x_64:
[----:B------:R-:W-:Y:S05]  /*5fd0*/  BSYNC.RECONVERGENT B2 ;  /* 0x0000000000027941 */ /* 0x000fea0003800200 */
.L_x_63:
        /* <DEDUP_REMOVED lines=17> */
.L_x_66:
[----:B------:R-:W-:Y:S05]  /*60f0*/  BSYNC.RECONVERGENT B2 ;  /* 0x0000000000027941 */ /* 0x000fea0003800200 */
.L_x_65:
        /* <DEDUP_REMOVED lines=17> */
.L_x_68:
[----:B------:R-:W-:Y:S05]  /*6210*/  BSYNC.RECONVERGENT B2 ;  /* 0x0000000000027941 */ /* 0x000fea0003800200 */
.L_x_67:
        /* <DEDUP_REMOVED lines=17> */
.L_x_70:
[----:B------:R-:W-:Y:S05]  /*6330*/  BSYNC.RECONVERGENT B2 ;  /* 0x0000000000027941 */ /* 0x000fea0003800200 */
.L_x_69:
[----:B------:R-:W-:Y:S02]  /*6340*/  HFMA2 R3, -RZ, RZ, 0.61328125, 453.25 ;  /* 0x38e85f15ff037431 */ /* 0x000fe400000001ff */
[----:B----4-:R-:W-:Y:S01]  /*6350*/  FMUL R8, R48, R56 ;  /* 0x0000003830087220 */ /* 0x010fe20000400000 */
        /* <DEDUP_REMOVED lines=13> */
[----:B-----5:R-:W-:Y:S05]  /*6430*/  CALL.REL.NOINC `($__internal_0_$__cuda_sm3x_div_rn_noftz_f32_slowpath) ;  /* 0x0000003400687944 */ /* 0x020fea0003c00000 */
[----:B------:R-:W-:-:S07]  /*6440*/  MOV R5, R3 ;  /* 0x0000000300057202 */ /* 0x000fce0000000f00 */
.L_x_72:
[----:B------:R-:W-:Y:S05]  /*6450*/  BSYNC.RECONVERGENT B2 ;  /* 0x0000000000027941 */ /* 0x000fea0003800200 */
.L_x_71:
        /* <DEDUP_REMOVED lines=17> */
.L_x_74:
[----:B------:R-:W-:Y:S05]  /*6570*/  BSYNC.RECONVERGENT B2 ;  /* 0x0000000000027941 */ /* 0x000fea0003800200 */
.L_x_73:
        /* <DEDUP_REMOVED lines=17> */
.L_x_76:
[----:B------:R-:W-:Y:S05]  /*6690*/  BSYNC.RECONVERGENT B2 ;  /* 0x0000000000027941 */ /* 0x000fea0003800200 */
.L_x_75:
        /* <DEDUP_REMOVED lines=17> */
.L_x_78:
[----:B------:R-:W-:Y:S05]  /*67b0*/  BSYNC.RECONVERGENT B2 ;  /* 0x0000000000027941 */ /* 0x000fea0003800200 */
.L_x_77:
        /* <DEDUP_REMOVED lines=17> */
.L_x_80:
[----:B------:R-:W-:Y:S05]  /*68d0*/  BSYNC.RECONVERGENT B2 ;  /* 0x0000000000027941 */ /* 0x000fea0003800200 */
.L_x_79:
        /* <DEDUP_REMOVED lines=17> */
.L_x_82:
[----:B------:R-:W-:Y:S05]  /*69f0*/  BSYNC.RECONVERGENT B2 ;  /* 0x0000000000027941 */ /* 0x000fea0003800200 */
.L_x_81:
        /* <DEDUP_REMOVED lines=17> */
.L_x_84:
[----:B------:R-:W-:Y:S05]  /*6b10*/  BSYNC.RECONVERGENT B2 ;  /* 0x0000000000027941 */ /* 0x000fea0003800200 */
.L_x_83:
        /* <DEDUP_REMOVED lines=17> */
.L_x_86:
[----:B------:R-:W-:Y:S05]  /*6c30*/  BSYNC.RECONVERGENT B2 ;  /* 0x0000000000027941 */ /* 0x000fea0003800200 */
.L_x_85:
        /* <DEDUP_REMOVED lines=17> */
.L_x_88:
[----:B------:R-:W-:Y:S05]  /*6d50*/  BSYNC.RECONVERGENT B2 ;  /* 0x0000000000027941 */ /* 0x000fea0003800200 */
.L_x_87:
        /* <DEDUP_REMOVED lines=17> */
.L_x_90:
[----:B------:R-:W-:Y:S05]  /*6e70*/  BSYNC.RECONVERGENT B2 ;  /* 0x0000000000027941 */ /* 0x000fea0003800200 */
.L_x_89:
        /* <DEDUP_REMOVED lines=17> */
.L_x_92:
[----:B------:R-:W-:Y:S05]  /*6f90*/  BSYNC.RECONVERGENT B2 ;  /* 0x0000000000027941 */ /* 0x000fea0003800200 */
.L_x_91:
        /* <DEDUP_REMOVED lines=17> */
.L_x_94:
[----:B------:R-:W-:Y:S05]  /*70b0*/  BSYNC.RECONVERGENT B2 ;  /* 0x0000000000027941 */ /* 0x000fea0003800200 */
.L_x_93:
        /* <DEDUP_REMOVED lines=17> */
.L_x_96:
[----:B------:R-:W-:Y:S05]  /*71d0*/  BSYNC.RECONVERGENT B2 ;  /* 0x0000000000027941 */ /* 0x000fea0003800200 */
.L_x_95:
        /* <DEDUP_REMOVED lines=17> */
.L_x_98:
[----:B------:R-:W-:Y:S05]  /*72f0*/  BSYNC.RECONVERGENT B2 ;  /* 0x0000000000027941 */ /* 0x000fea0003800200 */
.L_x_97:
        /* <DEDUP_REMOVED lines=17> */
.L_x_100:
[----:B------:R-:W-:Y:S05]  /*7410*/  BSYNC.RECONVERGENT B2 ;  /* 0x0000000000027941 */ /* 0x000fea0003800200 */
.L_x_99:
        /* <DEDUP_REMOVED lines=17> */
.L_x_102:
[----:B------:R-:W-:Y:S05]  /*7530*/  BSYNC.RECONVERGENT B2 ;  /* 0x0000000000027941 */ /* 0x000fea0003800200 */
.L_x_101:
        /* <DEDUP_REMOVED lines=17> */
.L_x_104:
[----:B------:R-:W-:Y:S05]  /*7650*/  BSYNC.RECONVERGENT B2 ;  /* 0x0000000000027941 */ /* 0x000fea0003800200 */
.L_x_103:
        /* <DEDUP_REMOVED lines=17> */
.L_x_106:
[----:B------:R-:W-:Y:S05]  /*7770*/  BSYNC.RECONVERGENT B2 ;  /* 0x0000000000027941 */ /* 0x000fea0003800200 */
.L_x_105:
        /* <DEDUP_REMOVED lines=17> */
.L_x_108:
[----:B------:R-:W-:Y:S05]  /*7890*/  BSYNC.RECONVERGENT B2 ;  /* 0x0000000000027941 */ /* 0x000fea0003800200 */
.L_x_107:
        /* <DEDUP_REMOVED lines=17> */
.L_x_110:
[----:B------:R-:W-:Y:S05]  /*79b0*/  BSYNC.RECONVERGENT B2 ;  /* 0x0000000000027941 */ /* 0x000fea0003800200 */
.L_x_109:
        /* <DEDUP_REMOVED lines=17> */
.L_x_112:
[----:B------:R-:W-:Y:S05]  /*7ad0*/  BSYNC.RECONVERGENT B2 ;  /* 0x0000000000027941 */ /* 0x000fea0003800200 */
.L_x_111:
        /* <DEDUP_REMOVED lines=17> */
.L_x_114:
[----:B------:R-:W-:Y:S05]  /*7bf0*/  BSYNC.RECONVERGENT B2 ;  /* 0x0000000000027941 */ /* 0x000fea0003800200 */
.L_x_113:
        /* <DEDUP_REMOVED lines=17> */
.L_x_116:
[----:B------:R-:W-:Y:S05]  /*7d10*/  BSYNC.RECONVERGENT B2 ;  /* 0x0000000000027941 */ /* 0x000fea0003800200 */
.L_x_115:
        /* <DEDUP_REMOVED lines=17> */
.L_x_118:
[----:B------:R-:W-:Y:S05]  /*7e30*/  BSYNC.RECONVERGENT B2 ;  /* 0x0000000000027941 */ /* 0x000fea0003800200 */
.L_x_117:
        /* <DEDUP_REMOVED lines=17> */
.L_x_120:
[----:B------:R-:W-:Y:S05]  /*7f50*/  BSYNC.RECONVERGENT B2 ;  /* 0x0000000000027941 */ /* 0x000fea0003800200 */
.L_x_119:
        /* <DEDUP_REMOVED lines=17> */
.L_x_122:
[----:B------:R-:W-:Y:S05]  /*8070*/  BSYNC.RECONVERGENT B2 ;  /* 0x0000000000027941 */ /* 0x000fea0003800200 */
.L_x_121:
        /* <DEDUP_REMOVED lines=17> */
.L_x_124:
[----:B------:R-:W-:Y:S05]  /*8190*/  BSYNC.RECONVERGENT B2 ;  /* 0x0000000000027941 */ /* 0x000fea0003800200 */
.L_x_123:
        /* <DEDUP_REMOVED lines=17> */
.L_x_126:
[----:B------:R-:W-:Y:S05]  /*82b0*/  BSYNC.RECONVERGENT B2 ;  /* 0x0000000000027941 */ /* 0x000fea0003800200 */
.L_x_125:
        /* <DEDUP_REMOVED lines=17> */
.L_x_128:
[----:B------:R-:W-:Y:S05]  /*83d0*/  BSYNC.RECONVERGENT B2 ;  /* 0x0000000000027941 */ /* 0x000fea0003800200 */
.L_x_127:
        /* <DEDUP_REMOVED lines=17> */
.L_x_130:
[----:B------:R-:W-:Y:S05]  /*84f0*/  BSYNC.RECONVERGENT B2 ;  /* 0x0000000000027941 */ /* 0x000fea0003800200 */
.L_x_129:
        /* <DEDUP_REMOVED lines=17> */
.L_x_132:
[----:B------:R-:W-:Y:S05]  /*8610*/  BSYNC.RECONVERGENT B2 ;  /* 0x0000000000027941 */ /* 0x000fea0003800200 */
.L_x_131:
[----:B------:R-:W-:Y:S02]  /*8620*/  HFMA2 R3, -RZ, RZ, 0.61328125, 453.25 ;  /* 0x38e85f15ff037431 */ /* 0x000fe400000001ff */
[----:B------:R-:W-:Y:S01]  /*8630*/  FMUL R8, R55, R59 ;  /* 0x0000003b37087220 */ /* 0x000fe20000400000 */
[----:B------:R-:W0:Y:S08]  /*8640*/  F2I.TRUNC.NTZ R5, R5 ;  /* 0x0000000500057305 */ /* 0x000e30000020f100 */
        /* <DEDUP_REMOVED lines=12> */
.L_x_133:
[----:B------:R-:W-:Y:S05]  /*8710*/  WARPSYNC.ALL ;  /* 0x0000000000007948 */ /* 0x000fea0003800000 */
[----:B------:R-:W0:Y:S01]  /*8720*/  F2I.TRUNC.NTZ R3, R3 ;  /* 0x0000000300037305 */ /* 0x000e22000020f100 */
[----:B------:R-:W-:Y:S01]  /*8730*/  BAR.SYNC.DEFER_BLOCKING 0x0 ;  /* 0x0000000000007b1d */ /* 0x000fe20000010000 */
[----:B0-----:R-:W-:-:S05]  /*8740*/  I2FP.F32.S32 R4, R3 ;  /* 0x0000000300047245 */ /* 0x001fca0000201400 */
[----:B------:R-:W-:-:S07]  /*8750*/  FFMA R90, R59, R4, R90 ;  /* 0x000000043b5a7223 */ /* 0x000fce000000005a */
.L_x_1:
[----:B-----5:R-:W-:Y:S01]  /*8760*/  FADD R5, R44, R45 ;  /* 0x0000002d2c057221 */ /* 0x020fe20000000000 */
[----:B------:R-:W-:Y:S01]  /*8770*/  FADD R3, R40, R41 ;  /* 0x0000002928037221 */ /* 0x000fe20000000000 */
[----:B------:R-:W0:Y:S01]  /*8780*/  S2UR UR6, SR_CgaCtaId ;  /* 0x00000000000679c3 */ /* 0x000e220000008800 */
[----:B------:R-:W-:Y:S01]  /*8790*/  USHF.L.U32 UR4, UR38, 0x2, URZ ;  /* 0x0000000226047899 */ /* 0x000fe200080006ff */
[----:B------:R-:W-:Y:S01]  /*87a0*/  FADD R6, R46, R5 ;  /* 0x000000052e067221 */ /* 0x000fe20000000000 */
[----:B------:R-:W-:Y:S01]  /*87b0*/  FADD R4, R42, R3 ;  /* 0x000000032a047221 */ /* 0x000fe20000000000 */
[----:B------:R-:W-:Y:S01]  /*87c0*/  UMOV UR5, 0x400 ;  /* 0x0000040000057882 */ /* 0x000fe20000000000 */
[----:B------:R-:W-:Y:S01]  /*87d0*/  ULOP3.LUT UR4, UR4, 0x1000, URZ, 0xc0, !UPT ;  /* 0x0000100004047892 */ /* 0x000fe2000f8ec0ff */
[----:B------:R-:W-:Y:S01]  /*87e0*/  FADD R7, R47, R6 ;  /* 0x000000062f077221 */ /* 0x000fe20000000000 */
[----:B------:R-:W-:Y:S01]  /*87f0*/  FADD R4, R43, R4 ;  /* 0x000000042b047221 */ /* 0x000fe20000000000 */
[----:B------:R-:W-:Y:S01]  /*8800*/  ISETP.GT.U32.AND P0, PT, R118, 0x7f, PT ;  /* 0x0000007f7600780c */ /* 0x000fe20003f04070 */
[----:B------:R-:W1:Y:S01]  /*8810*/  LDC.64 R20, c[0x0][0x380] ;  /* 0x0000e000ff147b82 */ /* 0x000e620000000a00 */
[----:B------:R-:W-:Y:S01]  /*8820*/  UIADD3 UR38, UPT, UPT, UR38, 0x400, URZ ;  /* 0x0000040026267890 */ /* 0x000fe2000fffe0ff */
[----:B------:R-:W2:Y:S04]  /*8830*/  SHFL.BFLY PT, R6, R7, 0x1, 0x1f ;  /* 0x0c201f0007067f89 */ /* 0x000ea800000e0000 */
[----:B------:R-:W3:Y:S01]  /*8840*/  SHFL.BFLY PT, R3, R4, 0x1, 0x1f ;  /* 0x0c201f0004037f89 */ /* 0x000ee200000e0000 */
[----:B0-----:R-:W-:-:S02]  /*8850*/  ULEA UR6, UR6, UR5, 0x18 ;  /* 0x0000000506067291 */ /* 0x001fc4000f8ec0ff */
[----:B------:R-:W-:Y:S02]  /*8860*/  ULOP3.LUT UR5, UR4, 0x1000, URZ, 0x3c, !UPT ;  /* 0x0000100004057892 */ /* 0x000fe4000f8e3cff */
[----:B------:R-:W-:Y:S02]  /*8870*/  UIADD3 UR7, UPT, UPT, UR6, 0x2000, URZ ;  /* 0x0000200006077890 */ /* 0x000fe4000fffe0ff */
[----:B------:R-:W-:Y:S02]  /*8880*/  UIADD3 UR6, UPT, UPT, UR6, UR4, URZ ;  /* 0x0000000406067290 */ /* 0x000fe4000fffe0ff */
[----:B------:R-:W-:Y:S01]  /*8890*/  UIADD3 UR5, UPT, UPT, UR7, UR5, URZ ;  /* 0x0000000507057290 */ /* 0x000fe2000fffe0ff */
[----:B-1----:R-:W-:Y:S01]  /*88a0*/  SHF.L.U32 R21, R21, 0x3, RZ ;  /* 0x0000000315157819 */ /* 0x002fe200000006ff */
[----:B--2---:R-:W-:Y:S01]  /*88b0*/  FADD R8, R7, R6 ;  /* 0x0000000607087221 */ /* 0x004fe20000000000 */
[----:B------:R-:W-:-:S03]  /*88c0*/  LEA R17, R118, UR7, 0x4 ;  /* 0x0000000776117c11 */ /* 0x000fc6000f8e20ff */
[----:B------:R-:W-:-:S04]  /*88d0*/  IMAD.WIDE R120, R21, 0x4, R120 ;  /* 0x0000000415787825 */ /* 0x000fc800078e0278 */
[----:B---3--:R-:W-:Y:S01]  /*88e0*/  FADD R3, R4, R3 ;  /* 0x0000000304037221 */ /* 0x008fe20000000000 */
[----:B------:R-:W0:Y:S04]  /*88f0*/  SHFL.BFLY PT, R5, R8, 0x2, 0x1f ;  /* 0x0c401f0008057f89 */ /* 0x000e2800000e0000 */
[----:B------:R-:W1:Y:S01]  /*8900*/  SHFL.BFLY PT, R6, R3, 0x2, 0x1f ;  /* 0x0c401f0003067f89 */ /* 0x000e6200000e0000 */
[----:B0-----:R-:W-:Y:S01]  /*8910*/  FADD R9, R8, R5 ;  /* 0x0000000508097221 */ /* 0x001fe20000000000 */
[----:B-1----:R-:W-:-:S04]  /*8920*/  FADD R6, R3, R6 ;  /* 0x0000000603067221 */ /* 0x002fc80000000000 */
[----:B------:R-:W0:Y:S01]  /*8930*/  SHFL.BFLY PT, R10, R9, 0x4, 0x1f ;  /* 0x0c801f00090a7f89 */ /* 0x000e2200000e0000 */
[----:B------:R-:W-:-:S03]  /*8940*/  LEA R3, R118, UR5, 0x4 ;  /* 0x0000000576037c11 */ /* 0x000fc6000f8e20ff */
[----:B------:R-:W1:Y:S04]  /*8950*/  SHFL.BFLY PT, R5, R6, 0x4, 0x1f ;  /* 0x0c801f0006057f89 */ /* 0x000e6800000e0000 */
[----:B------:R-:W-:Y:S04]  /*8960*/  STS.128 [R3], R40 ;  /* 0x0000002803007388 */ /* 0x000fe80000000c00 */
[----:B------:R2:W-:Y:S01]  /*8970*/  STS.128 [R3+-0x2000], R44 ;  /* 0xffe0002c03007388 */ /* 0x0005e20000000c00 */
[----:B0-----:R-:W-:Y:S01]  /*8980*/  FADD R10, R9, R10 ;  /* 0x0000000a090a7221 */ /* 0x001fe20000000000 */
[----:B-1----:R-:W-:-:S04]  /*8990*/  FADD R5, R6, R5 ;  /* 0x0000000506057221 */ /* 0x002fc80000000000 */
[----:B------:R-:W0:Y:S01]  /*89a0*/  SHFL.BFLY PT, R7, R10, 0x8, 0x1f ;  /* 0x0d001f000a077f89 */ /* 0x000e2200000e0000 */
[----:B--2---:R-:W-:-:S03]  /*89b0*/  SHF.L.U32 R3, R118, 0x1, RZ ;  /* 0x0000000176037819 */ /* 0x004fc600000006ff */
[----:B------:R-:W1:Y:S01]  /*89c0*/  SHFL.BFLY PT, R4, R5, 0x8, 0x1f ;  /* 0x0d001f0005047f89 */ /* 0x000e6200000e0000 */
[----:B0-----:R-:W-:Y:S01]  /*89d0*/  FADD R8, R10, R7 ;  /* 0x000000070a087221 */ /* 0x001fe20000000000 */
[----:B-1----:R-:W-:-:S04]  /*89e0*/  FADD R4, R5, R4 ;  /* 0x0000000405047221 */ /* 0x002fc80000000000 */
[----:B------:R-:W0:Y:S01]  /*89f0*/  SHFL.BFLY PT, R11, R8, 0x10, 0x1f ;  /* 0x0e001f00080b7f89 */ /* 0x000e2200000e0000 */
[----:B------:R-:W-:Y:S01]  /*8a00*/  SEL R5, RZ, 0x800, P0 ;  /* 0x00000800ff057807 */ /* 0x000fe20000000000 */
[----:B------:R-:W-:Y:S03]  /*8a10*/  BAR.SYNC.DEFER_BLOCKING 0x0 ;  /* 0x0000000000007b1d */ /* 0x000fe60000010000 */
[----:B------:R-:W-:Y:S02]  /*8a20*/  LOP3.LUT R5, R5, 0x7f, R118, 0xf8, !PT ;  /* 0x0000007f05057812 */ /* 0x000fe400078ef876 */
[----:B------:R-:W-:Y:S02]  /*8a30*/  ISETP.GE.AND P0, PT, R61, UR39, PT ;  /* 0x000000273d007c0c */ /* 0x000fe4000bf06270 */
[----:B------:R-:W-:Y:S01]  /*8a40*/  LEA R6, R5, UR6, 0x2 ;  /* 0x0000000605067c11 */ /* 0x000fe2000f8e10ff */
[----:B------:R-:W1:Y:S01]  /*8a50*/  SHFL.BFLY PT, R7, R4, 0x10, 0x1f ;  /* 0x0e001f0004077f89 */ /* 0x000e6200000e0000 */
[----:B0-----:R-:W-:-:S04]  /*8a60*/  FADD R11, R8, R11 ;  /* 0x0000000b080b7221 */ /* 0x001fc80000000000 */
[-C--:B------:R-:W-:Y:S01]  /*8a70*/  FMUL R8, R40, R11.reuse ;  /* 0x0000000b28087220 */ /* 0x080fe20000400000 */
[-C--:B------:R-:W-:Y:S01]  /*8a80*/  FMUL R9, R41, R11.reuse ;  /* 0x0000000b29097220 */ /* 0x080fe20000400000 */
[-C--:B------:R-:W-:Y:S01]  /*8a90*/  FMUL R10, R42, R11.reuse ;  /* 0x0000000b2a0a7220 */ /* 0x080fe20000400000 */
[----:B------:R-:W-:Y:S01]  /*8aa0*/  FMUL R11, R43, R11 ;  /* 0x0000000b2b0b7220 */ /* 0x000fe20000400000 */
[----:B-1----:R-:W-:Y:S01]  /*8ab0*/  FADD R7, R4, R7 ;  /* 0x0000000704077221 */ /* 0x002fe20000000000 */
[----:B------:R-:W-:-:S03]  /*8ac0*/  LEA R4, R118, UR6, 0x4 ;  /* 0x0000000676047c11 */ /* 0x000fc6000f8e20ff */
[-C--:B------:R-:W-:Y:S01]  /*8ad0*/  FMUL R12, R44, R7.reuse ;  /* 0x000000072c0c7220 */ /* 0x080fe20000400000 */
[-C--:B------:R-:W-:Y:S01]  /*8ae0*/  FMUL R13, R45, R7.reuse ;  /* 0x000000072d0d7220 */ /* 0x080fe20000400000 */
[-C--:B------:R-:W-:Y:S01]  /*8af0*/  FMUL R14, R46, R7.reuse ;  /* 0x000000072e0e7220 */ /* 0x080fe20000400000 */
[----:B------:R-:W-:Y:S01]  /*8b00*/  FMUL R15, R47, R7 ;  /* 0x000000072f0f7220 */ /* 0x000fe20000400000 */
[----:B------:R-:W-:-:S04]  /*8b10*/  SHF.L.U32 R44, R118, 0x3, RZ ;  /* 0x00000003762c7819 */ /* 0x000fc800000006ff */
[----:B------:R-:W-:Y:S01]  /*8b20*/  STS.128 [R17+UR4], R12 ;  /* 0x0000000c11007988 */ /* 0x000fe20008000c04 */
[----:B------:R-:W-:-:S03]  /*8b30*/  UIADD3 UR4, UPT, UPT, UR5, -0x2000, URZ ;  /* 0xffffe00005047890 */ /* 0x000fc6000fffe0ff */
[----:B------:R0:W-:Y:S01]  /*8b40*/  STS.128 [R4], R8 ;  /* 0x0000000804007388 */ /* 0x0001e20000000c00 */
[----:B------:R-:W-:Y:S01]  /*8b50*/  BAR.SYNC.DEFER_BLOCKING 0x0 ;  /* 0x0000000000007b1d */ /* 0x000fe20000010000 */
[C---:B0-----:R-:W-:Y:S02]  /*8b60*/  SHF.L.U32 R10, R118.reuse, 0x2, RZ ;  /* 0x00000002760a7819 */ /* 0x041fe400000006ff */
[----:B------:R-:W-:Y:S02]  /*8b70*/  SHF.L.U32 R118, R118, 0x5, RZ ;  /* 0x0000000576767819 */ /* 0x000fe400000006ff */
[----:B------:R-:W-:Y:S02]  /*8b80*/  LOP3.LUT R8, R3, 0x100, RZ, 0xc0, !PT ;  /* 0x0000010003087812 */ /* 0x000fe400078ec0ff */
[----:B------:R-:W-:Y:S02]  /*8b90*/  LOP3.LUT R9, R44, 0xe0, RZ, 0xc0, !PT ;  /* 0x000000e02c097812 */ /* 0x000fe400078ec0ff */
[----:B------:R-:W-:-:S02]  /*8ba0*/  LOP3.LUT R11, R10, 0x180, RZ, 0xc0, !PT ;  /* 0x000001800a0b7812 */ /* 0x000fc400078ec0ff */
[----:B------:R-:W-:Y:S01]  /*8bb0*/  LOP3.LUT R45, R9, R8, RZ, 0xfc, !PT ;  /* 0x00000008092d7212 */ /* 0x000fe200078efcff */
[----:B------:R-:W0:Y:S01]  /*8bc0*/  LDS R16, [R6] ;  /* 0x0000000006107984 */ /* 0x000e220000000800 */
[----:B------:R-:W-:-:S03]  /*8bd0*/  LOP3.LUT R118, R11, 0x60, R118, 0xf8, !PT ;  /* 0x000000600b767812 */ /* 0x000fc600078ef876 */
[----:B------:R-:W1:Y:S04]  /*8be0*/  LDS R48, [R6+0x200] ;  /* 0x0002000006307984 */ /* 0x000e680000000800 */
[----:B------:R-:W2:Y:S04]  /*8bf0*/  LDS R7, [R6+0x400] ;  /* 0x0004000006077984 */ /* 0x000ea80000000800 */
[----:B------:R-:W3:Y:S04]  /*8c00*/  LDS R50, [R6+0x600] ;  /* 0x0006000006327984 */ /* 0x000ee80000000800 */
[----:B------:R-:W4:Y:S04]  /*8c10*/  LDS R52, [R6+0x800] ;  /* 0x0008000006347984 */ /* 0x000f280000000800 */
[----:B------:R-:W4:Y:S04]  /*8c20*/  LDS R46, [R6+0xa00] ;  /* 0x000a0000062e7984 */ /* 0x000f280000000800 */
[----:B------:R-:W4:Y:S04]  /*8c30*/  LDS R5, [R6+0xc00] ;  /* 0x000c000006057984 */ /* 0x000f280000000800 */
[----:B------:R-:W4:Y:S04]  /*8c40*/  LDS R4, [R6+0xe00] ;  /* 0x000e000006047984 */ /* 0x000f280000000800 */
[----:B------:R0:W4:Y:S04]  /*8c50*/  LDS.128 R12, [R45+UR5+0x10] ;  /* 0x000010052d0c7984 */ /* 0x0001280008000c00 */
[----:B------:R1:W4:Y:S01]  /*8c60*/  LDS.128 R8, [R118+UR5+-0x2000] ;  /* 0xffe0000576087984 */ /* 0x0003220008000c00 */
[----:B0-----:R-:W-:-:S03]  /*8c70*/  FADD R117, R16, R117 ;  /* 0x0000007510757221 */ /* 0x001fc60000000000 */
[----:B------:R0:W0:Y:S01]  /*8c80*/  LDS.128 R40, [R118+UR5+-0x1ff0] ;  /* 0xffe0100576287984 */ /* 0x0000220008000c00 */
[----:B-1----:R-:W-:-:S03]  /*8c90*/  FADD R48, R117, R48 ;  /* 0x0000003075307221 */ /* 0x002fc60000000000 */
[----:B------:R1:W0:Y:S01]  /*8ca0*/  LDS.128 R16, [R45+UR5] ;  /* 0x000000052d107984 */ /* 0x0002220008000c00 */
[----:B--2---:R-:W-:-:S04]  /*8cb0*/  FADD R7, R48, R7 ;  /* 0x0000000730077221 */ /* 0x004fc80000000000 */
[----:B---3--:R-:W-:-:S04]  /*8cc0*/  FADD R7, R7, R50 ;  /* 0x0000003207077221 */ /* 0x008fc80000000000 */
[----:B----4-:R-:W-:-:S04]  /*8cd0*/  FADD R7, R7, R52 ;  /* 0x0000003407077221 */ /* 0x010fc80000000000 */
[----:B------:R-:W-:Y:S01]  /*8ce0*/  FADD R46, R7, R46 ;  /* 0x0000002e072e7221 */ /* 0x000fe20000000000 */
[----:B------:R-:W-:-:S03]  /*8cf0*/  SHF.L.U32 R7, R20, 0x3, RZ ;  /* 0x0000000314077819 */ /* 0x000fc600000006ff */
[----:B------:R-:W-:Y:S02]  /*8d00*/  FADD R5, R46, R5 ;  /* 0x000000052e057221 */ /* 0x000fe40000000000 */
[----:B------:R-:W-:-:S04]  /*8d10*/  IMAD.WIDE R122, R7, 0x4, R122 ;  /* 0x00000004077a7825 */ /* 0x000fc800078e027a */
[----:B------:R-:W-:Y:S01]  /*8d20*/  FADD R117, R5, R4 ;  /* 0x0000000405757221 */ /* 0x000fe20000000000 */
[----:B-1----:R-:W-:Y:S06]  /*8d30*/  @!P0 BRA `(.L_x_134) ;  /* 0xffffff7c00e08947 */ /* 0x002fec000383ffff */
.L_x_0:
[----:B------:R-:W1:Y:S01]  /*8d40*/  S2R R4, SR_TID.X ;  /* 0x0000000000047919 */ /* 0x000e620000002100 */
[----:B------:R-:W2:Y:S01]  /*8d50*/  LDCU.128 UR8, c[0x0][0x3a0] ;  /* 0x00007400ff0877ac */ /* 0x000ea20008000c00 */
[----:B------:R-:W3:Y:S01]  /*8d60*/  LDC.64 R130, c[0x0][0x3a0] ;  /* 0x0000e800ff827b82 */ /* 0x000ee20000000a00 */
[----:B------:R-:W4:Y:S01]  /*8d70*/  S2R R9, SR_CTAID.Y ;  /* 0x0000000000097919 */ /* 0x000f220000002600 */
[----:B------:R-:W5:Y:S01]  /*8d80*/  S2R R7, SR_CTAID.X ;  /* 0x0000000000077919 */ /* 0x000f620000002500 */
[----:B-1----:R-:W-:Y:S02]  /*8d90*/  LOP3.LUT R5, R4, 0x60, RZ, 0xc0, !PT ;  /* 0x0000006004057812 */ /* 0x002fe400078ec0ff */
[----:B------:R-:W-:Y:S02]  /*8da0*/  SHF.R.U32.HI R4, RZ, 0x1, R4 ;  /* 0x00000001ff047819 */ /* 0x000fe40000011604 */
[----:B------:R-:W-:Y:S02]  /*8db0*/  LOP3.LUT R44, R5, 0x18, R44, 0xf8, !PT ;  /* 0x00000018052c7812 */ /* 0x000fe400078ef82c */
[----:B------:R-:W-:-:S02]  /*8dc0*/  LOP3.LUT R5, R3, 0x38, RZ, 0xc0, !PT ;  /* 0x0000003803057812 */ /* 0x000fc400078ec0ff */
[----:B----4-:R-:W-:Y:S02]  /*8dd0*/  LEA R3, R9, R44, 0x7 ;  /* 0x0000002c09037211 */ /* 0x010fe400078e38ff */
[----:B------:R-:W-:-:S03]  /*8de0*/  LOP3.LUT R4, R5, 0x40, R4, 0xf8, !PT ;  /* 0x0000004005047812 */ /* 0x000fc600078ef804 */
[----:B------:R-:W-:Y:S01]  /*8df0*/  IMAD R5, R3, R20, RZ ;  /* 0x0000001403057224 */ /* 0x000fe200078e02ff */
[----:B-----5:R-:W-:-:S04]  /*8e00*/  LEA R3, R7, R4, 0x7 ;  /* 0x0000000407037211 */ /* 0x020fc800078e38ff */
[C---:B------:R-:W-:Y:S02]  /*8e10*/  IADD3 R6, P0, PT, R3.reuse, R5, RZ ;  /* 0x0000000503067210 */ /* 0x040fe40007f1e0ff */
[----:B------:R-:W-:Y:S02]  /*8e20*/  SHF.R.S32.HI R4, RZ, 0x1f, R5 ;  /* 0x0000001fff047819 */ /* 0x000fe40000011405 */
[----:B--2---:R-:W-:Y:S02]  /*8e30*/  LEA R126, P1, R6, UR8, 0x2 ;  /* 0x00000008067e7c11 */ /* 0x004fe4000f8210ff */
[----:B------:R-:W-:-:S04]  /*8e40*/  LEA.HI.X.SX32 R7, R3, R4, 0x1, P0 ;  /* 0x0000000403077211 */ /* 0x000fc800000f0eff */
[----:B------:R-:W-:-:S05]  /*8e50*/  LEA.HI.X R127, R6, UR9, R7, 0x2, P1 ;  /* 0x00000009067f7c11 */ /* 0x000fca00088f1407 */
[----:B------:R-:W2:Y:S01]  /*8e60*/  LDG.E.128 R12, desc[UR36][R126.64] ;  /* 0x000000247e0c7981 */ /* 0x000ea2000c1e1d00 */
[----:B---3--:R-:W-:-:S04]  /*8e70*/  IMAD.WIDE R130, R3, 0x4, R130 ;  /* 0x0000000403827825 */ /* 0x008fc800078e0282 */
[C---:B------:R-:W-:Y:S01]  /*8e80*/  IMAD.WIDE R124, R5.reuse, 0x4, R130 ;  /* 0x00000004057c7825 */ /* 0x040fe200078e0282 */
[----:B------:R-:W-:-:S04]  /*8e90*/  IADD3 R5, PT, PT, R5, R20, RZ ;  /* 0x0000001405057210 */ /* 0x000fc80007ffe0ff */
[----:B------:R-:W3:Y:S01]  /*8ea0*/  LDG.E.128 R8, desc[UR36][R124.64+0x10] ;  /* 0x000010247c087981 */ /* 0x000ee2000c1e1d00 */
[C---:B0-----:R-:W-:Y:S01]  /*8eb0*/  IMAD.WIDE R118, R5.reuse, 0x4, R130 ;  /* 0x0000000405767825 */ /* 0x041fe200078e0282 */
[----:B------:R-:W-:-:S03]  /*8ec0*/  IADD3 R5, PT, PT, R5, R20, RZ ;  /* 0x0000001405057210 */ /* 0x000fc60007ffe0ff */
[C---:B------:R-:W-:Y:S01]  /*8ed0*/  IMAD.WIDE R116, R20.reuse, 0x4, R124 ;  /* 0x0000000414747825 */ /* 0x040fe200078e027c */
[----:B------:R-:W4:Y:S03]  /*8ee0*/  LDG.E.128 R56, desc[UR36][R118.64] ;  /* 0x0000002476387981 */ /* 0x000f26000c1e1d00 */
[C---:B------:R-:W-:Y:S01]  /*8ef0*/  IMAD.WIDE R114, R5.reuse, 0x4, R130 ;  /* 0x0000000405727825 */ /* 0x040fe200078e0282 */
[-C--:B------:R-:W-:Y:S01]  /*8f00*/  IADD3 R5, PT, PT, R5, R20.reuse, RZ ;  /* 0x0000001405057210 */ /* 0x080fe20007ffe0ff */
[----:B------:R-:W5:Y:S02]  /*8f10*/  LDG.E.128 R52, desc[UR36][R116.64+0x10] ;  /* 0x0000102474347981 */ /* 0x000f64000c1e1d00 */
[C---:B------:R-:W-:Y:S01]  /*8f20*/  IMAD.WIDE R112, R20.reuse, 0x4, R116 ;  /* 0x0000000414707825 */ /* 0x040fe200078e0274 */
[----:B------:R-:W-:Y:S01]  /*8f30*/  IADD3 R3, PT, PT, R5, R20, RZ ;  /* 0x0000001405037210 */ /* 0x000fe20007ffe0ff */
[----:B------:R-:W5:Y:S02]  /*8f40*/  LDG.E.128 R48, desc[UR36][R114.64] ;  /* 0x0000002472307981 */ /* 0x000f64000c1e1d00 */
[----:B------:R-:W-:-:S04]  /*8f50*/  IMAD.WIDE R120, R20, 0x4, R112 ;  /* 0x0000000414787825 */ /* 0x000fc800078e0270 */
[----:B------:R-:W-:-:S04]  /*8f60*/  IMAD.WIDE R122, R3, 0x4, R130 ;  /* 0x00000004037a7825 */ /* 0x000fc800078e0282 */
[----:B------:R-:W-:Y:S01]  /*8f70*/  IMAD.WIDE R128, R20, 0x4, R120 ;  /* 0x0000000414807825 */ /* 0x000fe200078e0278 */
[----:B------:R-:W5:Y:S03]  /*8f80*/  LDG.E.128 R44, desc[UR36][R122.64] ;  /* 0x000000247a2c7981 */ /* 0x000f66000c1e1d00 */
[----:B--2---:R-:W-:-:S04]  /*8f90*/  FMUL R12, R12, UR11 ;  /* 0x0000000b0c0c7c20 */ /* 0x004fc80008400000 */
[----:B------:R-:W-:Y:S01]  /*8fa0*/  FFMA R12, R111, UR10, R12 ;  /* 0x0000000a6f0c7c23 */ /* 0x000fe2000800000c */
[----:B------:R-:W-:Y:S02]  /*8fb0*/  IMAD.WIDE R110, R5, 0x4, R130 ;  /* 0x00000004056e7825 */ /* 0x000fe400078e0282 */
[----:B------:R-:W2:Y:S02]  /*8fc0*/  LDG.E.128 R4, desc[UR36][R112.64+0x10] ;  /* 0x0000102470047981 */ /* 0x000ea4000c1e1d00 */
[----:B------:R-:W-:Y:S01]  /*8fd0*/  FMUL R40, R13, UR11 ;  /* 0x0000000b0d287c20 */ /* 0x000fe20008400000 */
[----:B------:R-:W-:Y:S01]  /*8fe0*/  FMUL R14, R14, UR11 ;  /* 0x0000000b0e0e7c20 */ /* 0x000fe20008400000 */
[----:B------:R-:W2:Y:S02]  /*8ff0*/  LDG.E.128 R16, desc[UR36][R110.64] ;  /* 0x000000246e107981 */ /* 0x000ea4000c1e1d00 */
[----:B------:R-:W-:Y:S01]  /*9000*/  FFMA R13, R87, UR10, R40 ;  /* 0x0000000a570d7c23 */ /* 0x000fe20008000028 */
[----:B------:R-:W-:Y:S01]  /*9010*/  FFMA R14, R85, UR10, R14 ;  /* 0x0000000a550e7c23 */ /* 0x000fe2000800000e */
[----:B------:R-:W2:Y:S04]  /*9020*/  LDG.E.128 R40, desc[UR36][R120.64+0x10] ;  /* 0x0000102478287981 */ /* 0x000ea8000c1e1d00 */
[----:B------:R-:W2:Y:S01]  /*9030*/  LDG.E.128 R84, desc[UR36][R128.64+0x10] ;  /* 0x0000102480547981 */ /* 0x000ea2000c1e1d00 */
[----:B---3--:R-:W-:Y:S01]  /*9040*/  FMUL R9, R9, UR11 ;  /* 0x0000000b09097c20 */ /* 0x008fe20008400000 */
[----:B----4-:R-:W-:Y:S01]  /*9050*/  FMUL R21, R56, UR11 ;  /* 0x0000000b38157c20 */ /* 0x010fe20008400000 */
[----:B------:R-:W-:-:S02]  /*9060*/  FMUL R60, R15, UR11 ;  /* 0x0000000b0f3c7c20 */ /* 0x000fc40008400000 */
[----:B------:R-:W-:Y:S01]  /*9070*/  FFMA R9, R0, UR10, R9 ;  /* 0x0000000a00097c23 */ /* 0x000fe20008000009 */
[----:B------:R-:W-:Y:S01]  /*9080*/  FMUL R0, R11, UR11 ;  /* 0x0000000b0b007c20 */ /* 0x000fe20008400000 */
[----:B-----5:R-:W-:Y:S01]  /*9090*/  FMUL R53, R53, UR11 ;  /* 0x0000000b35357c20 */ /* 0x020fe20008400000 */
[-C--:B------:R-:W-:Y:S01]  /*90a0*/  IADD3 R3, PT, PT, R3, R20.reuse, RZ ;  /* 0x0000001403037210 */ /* 0x080fe20007ffe0ff */
[----:B------:R-:W-:Y:S01]  /*90b0*/  FMUL R48, R48, UR11 ;  /* 0x0000000b30307c20 */ /* 0x000fe20008400000 */
[----:B------:R-:W-:Y:S01]  /*90c0*/  FFMA R68, R68, UR10, R21 ;  /* 0x0000000a44447c23 */ /* 0x000fe20008000015 */
[----:B------:R-:W-:Y:S01]  /*90d0*/  FFMA R11, R65, UR10, R0 ;  /* 0x0000000a410b7c23 */ /* 0x000fe20008000000 */
[----:B------:R-:W-:Y:S01]  /*90e0*/  FMUL R21, R58, UR11 ;  /* 0x0000000b3a157c20 */ /* 0x000fe20008400000 */
[----:B------:R-:W-:Y:S01]  /*90f0*/  FMUL R8, R8, UR11 ;  /* 0x0000000b08087c20 */ /* 0x000fe20008400000 */
[----:B------:R-:W-:Y:S01]  /*9100*/  FFMA R15, R71, UR10, R60 ;  /* 0x0000000a470f7c23 */ /* 0x000fe2000800003c */
[----:B------:R-:W-:Y:S01]  /*9110*/  FMUL R10, R10, UR11 ;  /* 0x0000000b0a0a7c20 */ /* 0x000fe20008400000 */
[----:B------:R-:W-:Y:S01]  /*9120*/  FFMA R65, R98, UR10, R53 ;  /* 0x0000000a62417c23 */ /* 0x000fe20008000035 */
[----:B------:R-:W-:Y:S01]  /*9130*/  FMUL R0, R49, UR11 ;  /* 0x0000000b31007c20 */ /* 0x000fe20008400000 */
[----:B------:R-:W-:Y:S01]  /*9140*/  FMUL R57, R57, UR11 ;  /* 0x0000000b39397c20 */ /* 0x000fe20008400000 */
[----:B------:R-:W-:Y:S01]  /*9150*/  FMUL R55, R55, UR11 ;  /* 0x0000000b37377c20 */ /* 0x000fe20008400000 */
[----:B------:R-:W-:Y:S01]  /*9160*/  FFMA R60, R109, UR10, R48 ;  /* 0x0000000a6d3c7c23 */ /* 0x000fe20008000030 */
[----:B------:R-:W-:Y:S01]  /*9170*/  IADD3 R133, PT, PT, R3, R20, RZ ;  /* 0x0000001403857210 */ /* 0x000fe20007ffe0ff */
[----:B------:R-:W-:Y:S01]  /*9180*/  FMUL R59, R59, UR11 ;  /* 0x0000000b3b3b7c20 */ /* 0x000fe20008400000 */
[----:B------:R-:W-:-:S04]  /*9190*/  IMAD.WIDE R134, R3, 0x4, R130 ;  /* 0x0000000403867825 */ /* 0x000fc800078e0282 */
[----:B------:R-:W-:Y:S01]  /*91a0*/  FMUL R3, R52, UR11 ;  /* 0x0000000b34037c20 */ /* 0x000fe20008400000 */
[----:B------:R-:W-:Y:S01]  /*91b0*/  FFMA R8, R69, UR10, R8 ;  /* 0x0000000a45087c23 */ /* 0x000fe20008000008 */
[----:B------:R-:W-:Y:S01]  /*91c0*/  FFMA R10, R67, UR10, R10 ;  /* 0x0000000a430a7c23 */ /* 0x000fe2000800000a */
[----:B------:R-:W-:Y:S01]  /*91d0*/  FFMA R61, R107, UR10, R0 ;  /* 0x0000000a6b3d7c23 */ /* 0x000fe20008000000 */
[----:B------:R-:W-:Y:S01]  /*91e0*/  FFMA R69, R102, UR10, R57 ;  /* 0x0000000a66457c23 */ /* 0x000fe20008000039 */
[----:B------:R-:W-:Y:S01]  /*91f0*/  FFMA R67, R62, UR10, R55 ;  /* 0x0000000a3e437c23 */ /* 0x000fe20008000037 */
[----:B------:R-:W-:Y:S01]  /*9200*/  FMUL R0, R45, UR11 ;  /* 0x0000000b2d007c20 */ /* 0x000fe20008400000 */
[----:B------:R-:W-:Y:S01]  /*9210*/  FFMA R70, R70, UR10, R21 ;  /* 0x0000000a46467c23 */ /* 0x000fe20008000015 */
[----:B------:R-:W-:Y:S01]  /*9220*/  FFMA R71, R100, UR10, R59 ;  /* 0x0000000a64477c23 */ /* 0x000fe2000800003b */
[----:B------:R-:W-:Y:S01]  /*9230*/  FMUL R62, R50, UR11 ;  /* 0x0000000b323e7c20 */ /* 0x000fe20008400000 */
[----:B------:R-:W-:Y:S01]  /*9240*/  IADD3 R21, PT, PT, R133, R20, RZ ;  /* 0x0000001485157210 */ /* 0x000fe20007ffe0ff */
[----:B------:R-:W-:Y:S01]  /*9250*/  FFMA R64, R64, UR10, R3 ;  /* 0x0000000a40407c23 */ /* 0x000fe20008000003 */
[----:B------:R-:W-:Y:S01]  /*9260*/  FMUL R50, R51, UR11 ;  /* 0x0000000b33327c20 */ /* 0x000fe20008400000 */
[----:B------:R-:W-:Y:S01]  /*9270*/  FMUL R3, R54, UR11 ;  /* 0x0000000b36037c20 */ /* 0x000fe20008400000 */
[----:B------:R-:W-:-:S04]  /*9280*/  IMAD.WIDE R132, R133, 0x4, R130 ;  /* 0x0000000485847825 */ /* 0x000fc800078e0282 */
[----:B------:R-:W-:Y:S01]  /*9290*/  FFMA R45, R83, UR10, R0 ;  /* 0x0000000a532d7c23 */ /* 0x000fe20008000000 */
[----:B------:R-:W-:Y:S01]  /*92a0*/  FFMA R63, R63, UR10, R50 ;  /* 0x0000000a3f3f7c23 */ /* 0x000fe20008000032 */
[----:B------:R-:W-:Y:S01]  /*92b0*/  FFMA R66, R66, UR10, R3 ;  /* 0x0000000a42427c23 */ /* 0x000fe20008000003 */
[----:B------:R-:W-:-:S04]  /*92c0*/  IMAD.WIDE R130, R21, 0x4, R130 ;  /* 0x0000000415827825 */ /* 0x000fc800078e0282 */
[----:B------:R-:W-:-:S04]  /*92d0*/  FMUL R46, R46, UR11 ;  /* 0x0000000b2e2e7c20 */ /* 0x000fc80008400000 */
[----:B------:R-:W-:Y:S01]  /*92e0*/  FFMA R46, R81, UR10, R46 ;  /* 0x0000000a512e7c23 */ /* 0x000fe2000800002e */
[----:B--2---:R-:W-:Y:S01]  /*92f0*/  FMUL R6, R6, UR11 ;  /* 0x0000000b06067c20 */ /* 0x004fe20008400000 */
[----:B------:R-:W-:-:S03]  /*9300*/  FMUL R48, R5, UR11 ;  /* 0x0000000b05307c20 */ /* 0x000fc60008400000 */
[----:B------:R-:W-:Y:S01]  /*9310*/  FFMA R58, R99, UR10, R6 ;  /* 0x0000000a633a7c23 */ /* 0x000fe20008000006 */
[----:B------:R-:W-:-:S04]  /*9320*/  IMAD.WIDE R98, R20, 0x4, R128 ;  /* 0x0000000414627825 */ /* 0x000fc800078e0280 */
[----:B------:R-:W-:Y:S01]  /*9330*/  FMUL R56, R4, UR11 ;  /* 0x0000000b04387c20 */ /* 0x000fe20008400000 */
[----:B------:R-:W-:Y:S01]  /*9340*/  FMUL R4, R7, UR11 ;  /* 0x0000000b07047c20 */ /* 0x000fe20008400000 */
[----:B------:R-:W-:Y:S01]  /*9350*/  FFMA R57, R101, UR10, R48 ;  /* 0x0000000a65397c23 */ /* 0x000fe20008000030 */
[----:B------:R-:W-:Y:S01]  /*9360*/  FMUL R52, R16, UR11 ;  /* 0x0000000b10347c20 */ /* 0x000fe20008400000 */
[----:B------:R-:W-:Y:S01]  /*9370*/  FMUL R5, R40, UR11 ;  /* 0x0000000b28057c20 */ /* 0x000fe20008400000 */
[----:B------:R-:W-:Y:S01]  /*9380*/  FMUL R7, R42, UR11 ;  /* 0x0000000b2a077c20 */ /* 0x000fe20008400000 */
[----:B------:R-:W-:-:S04]  /*9390*/  IMAD.WIDE R100, R20, 0x4, R98 ;  /* 0x0000000414647825 */ /* 0x000fc800078e0262 */
[----:B------:R-:W-:Y:S01]  /*93a0*/  FMUL R17, R17, UR11 ;  /* 0x0000000b11117c20 */ /* 0x000fe20008400000 */
[----:B------:R-:W-:Y:S01]  /*93b0*/  FMUL R19, R19, UR11 ;  /* 0x0000000b13137c20 */ /* 0x000fe20008400000 */
[----:B------:R-:W-:Y:S01]  /*93c0*/  FMUL R41, R41, UR11 ;  /* 0x0000000b29297c20 */ /* 0x000fe20008400000 */
[----:B------:R-:W-:Y:S01]  /*93d0*/  FMUL R43, R43, UR11 ;  /* 0x0000000b2b2b7c20 */ /* 0x000fe20008400000 */
[----:B------:R-:W-:Y:S01]  /*93e0*/  FMUL R16, R47, UR11 ;  /* 0x0000000b2f107c20 */ /* 0x000fe20008400000 */
[----:B------:R-:W-:Y:S01]  /*93f0*/  FMUL R84, R84, UR11 ;  /* 0x0000000b54547c20 */ /* 0x000fe20008400000 */
[----:B------:R-:W-:Y:S01]  /*9400*/  FMUL R0, R85, UR11 ;  /* 0x0000000b55007c20 */ /* 0x000fe20008400000 */
[----:B------:R-:W-:Y:S01]  /*9410*/  FFMA R56, R103, UR10, R56 ;  /* 0x0000000a67387c23 */ /* 0x000fe20008000038 */
[----:B------:R-:W-:Y:S01]  /*9420*/  FFMA R59, R97, UR10, R4 ;  /* 0x0000000a613b7c23 */ /* 0x000fe20008000004 */
[----:B------:R-:W-:Y:S01]  /*9430*/  FFMA R48, R78, UR10, R5 ;  /* 0x0000000a4e307c23 */ /* 0x000fe20008000005 */
[----:B------:R-:W-:Y:S01]  /*9440*/  FFMA R50, R74, UR10, R7 ;  /* 0x0000000a4a327c23 */ /* 0x000fe20008000007 */
[----:B------:R-:W-:Y:S01]  /*9450*/  FMUL R86, R86, UR11 ;  /* 0x0000000b56567c20 */ /* 0x000fe20008400000 */
[----:B------:R-:W-:Y:S01]  /*9460*/  FMUL R3, R18, UR11 ;  /* 0x0000000b12037c20 */ /* 0x000fe20008400000 */
[----:B------:R-:W-:Y:S01]  /*9470*/  FFMA R53, R96, UR10, R17 ;  /* 0x0000000a60357c23 */ /* 0x000fe20008000011 */
[----:B------:R-:W-:Y:S01]  /*9480*/  FFMA R55, R80, UR10, R19 ;  /* 0x0000000a50377c23 */ /* 0x000fe20008000013 */
[----:B------:R-:W-:Y:S01]  /*9490*/  FFMA R49, R76, UR10, R41 ;  /* 0x0000000a4c317c23 */ /* 0x000fe20008000029 */
[----:B------:R-:W-:Y:S01]  /*94a0*/  FFMA R51, R72, UR10, R43 ;  /* 0x0000000a48337c23 */ /* 0x000fe2000800002b */
[----:B------:R-:W2:Y:S01]  /*94b0*/  LDG.E.128 R4, desc[UR36][R134.64] ;  /* 0x0000002486047981 */ /* 0x000ea2000c1e1d00 */
[----:B------:R-:W-:Y:S01]  /*94c0*/  FFMA R47, R79, UR10, R16 ;  /* 0x0000000a4f2f7c23 */ /* 0x000fe20008000010 */
[----:B------:R-:W-:-:S04]  /*94d0*/  IMAD.WIDE R102, R20, 0x4, R100 ;  /* 0x0000000414667825 */ /* 0x000fc800078e0264 */
[----:B------:R-:W-:Y:S01]  /*94e0*/  FFMA R84, R75, UR10, R84 ;  /* 0x0000000a4b547c23 */ /* 0x000fe20008000054 */
[----:B------:R-:W3:Y:S01]  /*94f0*/  LDG.E.128 R40, desc[UR36][R98.64+0x10] ;  /* 0x0000102462287981 */ /* 0x000ee2000c1e1d00 */
[----:B------:R-:W-:Y:S01]  /*9500*/  FFMA R85, R73, UR10, R0 ;  /* 0x0000000a49557c23 */ /* 0x000fe20008000000 */
[----:B------:R-:W-:Y:S02]  /*9510*/  FFMA R86, R77, UR10, R86 ;  /* 0x0000000a4d567c23 */ /* 0x000fe40008000056 */
[----:B------:R-:W4:Y:S01]  /*9520*/  LDG.E.128 R16, desc[UR36][R132.64] ;  /* 0x0000002484107981 */ /* 0x000f22000c1e1d00 */
[----:B------:R-:W-:-:S03]  /*9530*/  FFMA R54, R82, UR10, R3 ;  /* 0x0000000a52367c23 */ /* 0x000fc60008000003 */
[----:B------:R-:W5:Y:S04]  /*9540*/  LDG.E.128 R72, desc[UR36][R100.64+0x10] ;  /* 0x0000102464487981 */ /* 0x000f68000c1e1d00 */
[----:B------:R-:W5:Y:S04]  /*9550*/  LDG.E.128 R76, desc[UR36][R130.64] ;  /* 0x00000024824c7981 */ /* 0x000f68000c1e1d00 */
[----:B------:R-:W5:Y:S01]  /*9560*/  LDG.E.128 R80, desc[UR36][R102.64+0x10] ;  /* 0x0000102466507981 */ /* 0x000f62000c1e1d00 */
[----:B------:R-:W-:Y:S01]  /*9570*/  FMUL R44, R44, UR11 ;  /* 0x0000000b2c2c7c20 */ /* 0x000fe20008400000 */
[----:B------:R-:W-:Y:S01]  /*9580*/  FFMA R62, R105, UR10, R62 ;  /* 0x0000000a693e7c23 */ /* 0x000fe2000800003e */
[----:B------:R-:W-:Y:S01]  /*9590*/  FMUL R96, R87, UR11 ;  /* 0x0000000b57607c20 */ /* 0x000fe20008400000 */
[----:B------:R4:W-:Y:S01]  /*95a0*/  STG.E.128 desc[UR36][R126.64], R12 ;  /* 0x0000000c7e007986 */ /* 0x0009e2000c101d24 */
[----:B------:R-:W-:Y:S01]  /*95b0*/  FFMA R52, R95, UR10, R52 ;  /* 0x0000000a5f347c23 */ /* 0x000fe20008000034 */
[----:B------:R-:W-:-:S02]  /*95c0*/  FFMA R44, R93, UR10, R44 ;  /* 0x0000000a5d2c7c23 */ /* 0x000fc4000800002c */
[----:B------:R0:W-:Y:S01]  /*95d0*/  STG.E.128 desc[UR36][R124.64+0x10], R8 ;  /* 0x000010087c007986 */ /* 0x0001e2000c101d24 */
[----:B------:R-:W-:-:S03]  /*95e0*/  FFMA R87, R91, UR10, R96 ;  /* 0x0000000a5b577c23 */ /* 0x000fc60008000060 */
[----:B------:R-:W-:Y:S04]  /*95f0*/  STG.E.128 desc[UR36][R118.64], R68 ;  /* 0x0000004476007986 */ /* 0x000fe8000c101d24 */
[----:B------:R-:W-:Y:S04]  /*9600*/  STG.E.128 desc[UR36][R116.64+0x10], R64 ;  /* 0x0000104074007986 */ /* 0x000fe8000c101d24 */
[----:B------:R-:W-:Y:S04]  /*9610*/  STG.E.128 desc[UR36][R114.64], R60 ;  /* 0x0000003c72007986 */ /* 0x000fe8000c101d24 */
[----:B------:R-:W-:Y:S04]  /*9620*/  STG.E.128 desc[UR36][R112.64+0x10], R56 ;  /* 0x0000103870007986 */ /* 0x000fe8000c101d24 */
[----:B------:R-:W-:Y:S04]  /*9630*/  STG.E.128 desc[UR36][R110.64], R52 ;  /* 0x000000346e007986 */ /* 0x000fe8000c101d24 */
[----:B------:R-:W-:Y:S04]  /*9640*/  STG.E.128 desc[UR36][R120.64+0x10], R48 ;  /* 0x0000103078007986 */ /* 0x000fe8000c101d24 */
[----:B------:R-:W-:Y:S04]  /*9650*/  STG.E.128 desc[UR36][R122.64], R44 ;  /* 0x0000002c7a007986 */ /* 0x000fe8000c101d24 */
[----:B------:R-:W-:Y:S01]  /*9660*/  STG.E.128 desc[UR36][R128.64+0x10], R84 ;  /* 0x0000105480007986 */ /* 0x000fe2000c101d24 */
[----:B--2---:R-:W-:Y:S01]  /*9670*/  FMUL R4, R4, UR11 ;  /* 0x0000000b04047c20 */ /* 0x004fe20008400000 */
[----:B------:R-:W-:Y:S01]  /*9680*/  FMUL R5, R5, UR11 ;  /* 0x0000000b05057c20 */ /* 0x000fe20008400000 */
[----:B------:R-:W-:Y:S01]  /*9690*/  FMUL R3, R6, UR11 ;  /* 0x0000000b06037c20 */ /* 0x000fe20008400000 */
[----:B------:R-:W-:Y:S01]  /*96a0*/  FMUL R7, R7, UR11 ;  /* 0x0000000b07077c20 */ /* 0x000fe20008400000 */
[----:B---3--:R-:W-:Y:S01]  /*96b0*/  FMUL R21, R40, UR11 ;  /* 0x0000000b28157c20 */ /* 0x008fe20008400000 */
[----:B------:R-:W-:Y:S01]  /*96c0*/  FMUL R41, R41, UR11 ;  /* 0x0000000b29297c20 */ /* 0x000fe20008400000 */
[----:B------:R-:W-:Y:S01]  /*96d0*/  FMUL R93, R42, UR11 ;  /* 0x0000000b2a5d7c20 */ /* 0x000fe20008400000 */
[----:B------:R-:W-:Y:S01]  /*96e0*/  FMUL R43, R43, UR11 ;  /* 0x0000000b2b2b7c20 */ /* 0x000fe20008400000 */
[----:B----4-:R-:W-:Y:S01]  /*96f0*/  FMUL R12, R16, UR11 ;  /* 0x0000000b100c7c20 */ /* 0x010fe20008400000 */
[----:B------:R-:W-:Y:S01]  /*9700*/  FMUL R14, R18, UR11 ;  /* 0x0000000b120e7c20 */ /* 0x000fe20008400000 */
[----:B------:R-:W-:Y:S01]  /*9710*/  FMUL R0, R17, UR11 ;  /* 0x0000000b11007c20 */ /* 0x000fe20008400000 */
[----:B------:R-:W-:Y:S01]  /*9720*/  FMUL R16, R19, UR11 ;  /* 0x0000000b13107c20 */ /* 0x000fe20008400000 */
[----:B-----5:R-:W-:Y:S01]  /*9730*/  FMUL R18, R73, UR11 ;  /* 0x0000000b49127c20 */ /* 0x020fe20008400000 */
        /* <DEDUP_REMOVED lines=13> */
[----:B------:R-:W-:Y:S01]  /*9810*/  FMUL R95, R82, UR11 ;  /* 0x0000000b525f7c20 */ /* 0x000fe20008400000 */
[----:B------:R-:W-:Y:S01]  /*9820*/  FMUL R83, R83, UR11 ;  /* 0x0000000b53537c20 */ /* 0x000fe20008400000 */
[----:B0-----:R-:W-:Y:S01]  /*9830*/  FFMA R8, R2, UR10, R21 ;  /* 0x0000000a02087c23 */ /* 0x001fe20008000015 */
[----:B------:R-:W-:Y:S01]  /*9840*/  FFMA R9, R22, UR10, R41 ;  /* 0x0000000a16097c23 */ /* 0x000fe20008000029 */
        /* <DEDUP_REMOVED lines=18> */
[----:B------:R-:W-:Y:S04]  /*9970*/  STG.E.128 desc[UR36][R134.64], R4 ;  /* 0x0000000486007986 */ /* 0x000fe8000c101d24 */
[----:B------:R-:W-:Y:S04]  /*9980*/  STG.E.128 desc[UR36][R98.64+0x10], R8 ;  /* 0x0000100862007986 */ /* 0x000fe8000c101d24 */
[----:B------:R-:W-:Y:S04]  /*9990*/  STG.E.128 desc[UR36][R132.64], R12 ;  /* 0x0000000c84007986 */ /* 0x000fe8000c101d24 */
[----:B------:R-:W-:Y:S04]  /*99a0*/  STG.E.128 desc[UR36][R100.64+0x10], R16 ;  /* 0x0000101064007986 */ /* 0x000fe8000c101d24 */
[----:B------:R-:W-:Y:S04]  /*99b0*/  STG.E.128 desc[UR36][R130.64], R20 ;  /* 0x0000001482007986 */ /* 0x000fe8000c101d24 */
[----:B------:R-:W-:Y:S01]  /*99c0*/  STG.E.128 desc[UR36][R102.64+0x10], R80 ;  /* 0x0000105066007986 */ /* 0x000fe2000c101d24 */
[----:B------:R-:W-:Y:S05]  /*99d0*/  EXIT ;  /* 0x000000000000794d */ /* 0x000fea0003800000 */
        .weak           $__internal_0_$__cuda_sm3x_div_rn_noftz_f32_slowpath
        .type           $__internal_0_$__cuda_sm3x_div_rn_noftz_f32_slowpath,@function
        .size           $__internal_0_$__cuda_sm3x_div_rn_noftz_f32_slowpath,(.L_x_147 - $__internal_0_$__cuda_sm3x_div_rn_noftz_f32_slowpath)
$__internal_0_$__cuda_sm3x_div_rn_noftz_f32_slowpath:
[----:B------:R-:W-:Y:S01]  /*99e0*/  SHF.R.U32.HI R5, RZ, 0x17, R6 ;  /* 0x00000017ff057819 */ /* 0x000fe20000011606 */
[----:B------:R-:W-:Y:S01]  /*99f0*/  BSSY.RECONVERGENT B0, `(.L_x_135) ;  /* 0x0000064000007945 */ /* 0x000fe20003800200 */
[----:B------:R-:W-:Y:S02]  /*9a00*/  SHF.R.U32.HI R3, RZ, 0x17, R4 ;  /* 0x00000017ff037819 */ /* 0x000fe40000011604 */
[----:B------:R-:W-:Y:S02]  /*9a10*/  LOP3.LUT R5, R5, 0xff, RZ, 0xc0, !PT ;  /* 0x000000ff05057812 */ /* 0x000fe400078ec0ff */
[----:B------:R-:W-:Y:S02]  /*9a20*/  LOP3.LUT R13, R3, 0xff, RZ, 0xc0, !PT ;  /* 0x000000ff030d7812 */ /* 0x000fe400078ec0ff */
[----:B------:R-:W-:Y:S02]  /*9a30*/  IADD3 R10, PT, PT, R5, -0x1, RZ ;  /* 0xffffffff050a7810 */ /* 0x000fe40007ffe0ff */
[----:B------:R-:W-:-:S02]  /*9a40*/  IADD3 R11, PT, PT, R13, -0x1, RZ ;  /* 0xffffffff0d0b7810 */ /* 0x000fc40007ffe0ff */
[----:B------:R-:W-:Y:S02]  /*9a50*/  ISETP.GT.U32.AND P0, PT, R10, 0xfd, PT ;  /* 0x000000fd0a00780c */ /* 0x000fe40003f04070 */
[----:B------:R-:W-:Y:S02]  /*9a60*/  MOV R9, 0x460d0400 ;  /* 0x460d040000097802 */ /* 0x000fe40000000f00 */
[----:B------:R-:W-:-:S13]  /*9a70*/  ISETP.GT.U32.OR P0, PT, R11, 0xfd, P0 ;  /* 0x000000fd0b00780c */ /* 0x000fda0000704470 */
[----:B------:R-:W-:Y:S01]  /*9a80*/  @!P0 MOV R8, RZ ;  /* 0x000000ff00088202 */ /* 0x000fe20000000f00 */
[----:B------:R-:W-:Y:S06]  /*9a90*/  @!P0 BRA `(.L_x_136) ;  /* 0x0000000000608947 */ /* 0x000fec0003800000 */
[----:B------:R-:W-:Y:S01]  /*9aa0*/  HFMA2 R3, -RZ, RZ, 6.05078125, 6.103515625e-05 ;  /* 0x460d0400ff037431 */ /* 0x000fe200000001ff */
[----:B------:R-:W-:-:S04]  /*9ab0*/  FSETP.GTU.FTZ.AND P0, PT, |R4|, +INF , PT ;  /* 0x7f8000000400780b */ /* 0x000fc80003f1c200 */
[----:B------:R-:W-:-:S04]  /*9ac0*/  FSETP.GTU.FTZ.AND P1, PT, |R3|, +INF , PT ;  /* 0x7f8000000300780b */ /* 0x000fc80003f3c200 */
[----:B------:R-:W-:-:S13]  /*9ad0*/  PLOP3.LUT P0, PT, P0, P1, PT, 0xf8, 0x8f ;  /* 0x00000000008f781c */ /* 0x000fda0000703f70 */
[----:B------:R-:W-:Y:S05]  /*9ae0*/  @P0 BRA `(.L_x_137) ;  /* 0x00000004004c0947 */ /* 0x000fea0003800000 */
[----:B------:R-:W-:-:S13]  /*9af0*/  LOP3.LUT P0, RZ, R9, 0x7fffffff, R4, 0xc8, !PT ;  /* 0x7fffffff09ff7812 */ /* 0x000fda000780c804 */
[----:B------:R-:W-:Y:S05]  /*9b00*/  @!P0 BRA `(.L_x_138) ;  /* 0x00000004003c8947 */ /* 0x000fea0003800000 */
[C---:B------:R-:W-:Y:S02]  /*9b10*/  FSETP.NEU.FTZ.AND P2, PT, |R4|.reuse, +INF , PT ;  /* 0x7f8000000400780b */ /* 0x040fe40003f5d200 */
[----:B------:R-:W-:Y:S02]  /*9b20*/  FSETP.NEU.FTZ.AND P1, PT, |R3|, +INF , PT ;  /* 0x7f8000000300780b */ /* 0x000fe40003f3d200 */
[----:B------:R-:W-:-:S11]  /*9b30*/  FSETP.NEU.FTZ.AND P0, PT, |R4|, +INF , PT ;  /* 0x7f8000000400780b */ /* 0x000fd60003f1d200 */
[----:B------:R-:W-:Y:S05]  /*9b40*/  @!P1 BRA !P2, `(.L_x_138) ;  /* 0x00000004002c9947 */ /* 0x000fea0005000000 */
[----:B------:R-:W-:-:S04]  /*9b50*/  LOP3.LUT P2, RZ, R4, 0x7fffffff, RZ, 0xc0, !PT ;  /* 0x7fffffff04ff7812 */ /* 0x000fc8000784c0ff */
[----:B------:R-:W-:-:S13]  /*9b60*/  PLOP3.LUT P1, PT, P1, P2, PT, 0x2f, 0xf2 ;  /* 0x0000000000f2781c */ /* 0x000fda0000f24577 */
[----:B------:R-:W-:Y:S05]  /*9b70*/  @P1 BRA `(.L_x_139) ;  /* 0x0000000400181947 */ /* 0x000fea0003800000 */
[----:B------:R-:W-:-:S04]  /*9b80*/  LOP3.LUT P1, RZ, R9, 0x7fffffff, RZ, 0xc0, !PT ;  /* 0x7fffffff09ff7812 */ /* 0x000fc8000782c0ff */
[----:B------:R-:W-:-:S13]  /*9b90*/  PLOP3.LUT P0, PT, P0, P1, PT, 0x2f, 0xf2 ;  /* 0x0000000000f2781c */ /* 0x000fda0000702577 */
[----:B------:R-:W-:Y:S05]  /*9ba0*/  @P0 BRA `(.L_x_140) ;  /* 0x0000000400000947 */ /* 0x000fea0003800000 */
[----:B------:R-:W-:Y:S02]  /*9bb0*/  ISETP.GE.AND P0, PT, R11, RZ, PT ;  /* 0x000000ff0b00720c */ /* 0x000fe40003f06270 */
[----:B------:R-:W-:-:S11]  /*9bc0*/  ISETP.GE.AND P1, PT, R10, RZ, PT ;  /* 0x000000ff0a00720c */ /* 0x000fd60003f26270 */
[----:B------:R-:W-:Y:S01]  /*9bd0*/  @P0 MOV R8, RZ ;  /* 0x000000ff00080202 */ /* 0x000fe20000000f00 */
[----:B------:R-:W-:Y:S01]  /*9be0*/  @!P0 FFMA R4, R4, 1.84467440737095516160e+19, RZ ;  /* 0x5f80000004048823 */ /* 0x000fe200000000ff */
[----:B------:R-:W-:Y:S01]  /*9bf0*/  @!P0 MOV R8, 0xffffffc0 ;  /* 0xffffffc000088802 */ /* 0x000fe20000000f00 */
[----:B------:R-:W-:-:S03]  /*9c00*/  @!P1 FFMA R9, R3, 1.84467440737095516160e+19, RZ ;  /* 0x5f80000003099823 */ /* 0x000fc600000000ff */
[----:B------:R-:W-:-:S07]  /*9c10*/  @!P1 IADD3 R8, PT, PT, R8, 0x40, RZ ;  /* 0x0000004008089810 */ /* 0x000fce0007ffe0ff */
.L_x_136:
[----:B------:R-:W-:Y:S01]  /*9c20*/  LEA R10, R5, 0xc0800000, 0x17 ;  /* 0xc0800000050a7811 */ /* 0x000fe200078eb8ff */
[----:B------:R-:W-:Y:S03]  /*9c30*/  BSSY.RECONVERGENT B1, `(.L_x_141) ;  /* 0x0000036000017945 */ /* 0x000fe60003800200 */
[----:B------:R-:W-:Y:S02]  /*9c40*/  IADD3 R11, PT, PT, -R10, R9, RZ ;  /* 0x000000090a0b7210 */ /* 0x000fe40007ffe1ff */
[----:B------:R-:W-:Y:S02]  /*9c50*/  IADD3 R10, PT, PT, R13, -0x7f, RZ ;  /* 0xffffff810d0a7810 */ /* 0x000fe40007ffe0ff */
[----:B------:R0:W1:Y:S01]  /*9c60*/  MUFU.RCP R9, R11 ;  /* 0x0000000b00097308 */ /* 0x0000620000001000 */
[----:B------:R-:W-:Y:S02]  /*9c70*/  FADD.FTZ R12, -R11, -RZ ;  /* 0x800000ff0b0c7221 */ /* 0x000fe40000010100 */
[C---:B------:R-:W-:Y:S01]  /*9c80*/  IMAD R3, R10.reuse, -0x800000, R4 ;  /* 0xff8000000a037824 */ /* 0x040fe200078e0204 */
[----:B0-----:R-:W-:-:S04]  /*9c90*/  IADD3 R11, PT, PT, R10, 0x7f, -R5 ;  /* 0x0000007f0a0b7810 */ /* 0x001fc80007ffe805 */
[----:B------:R-:W-:Y:S01]  /*9ca0*/  IADD3 R8, PT, PT, R11, R8, RZ ;  /* 0x000000080b087210 */ /* 0x000fe20007ffe0ff */
[----:B-1----:R-:W-:-:S04]  /*9cb0*/  FFMA R14, R9, R12, 1 ;  /* 0x3f800000090e7423 */ /* 0x002fc8000000000c */
[----:B------:R-:W-:-:S04]  /*9cc0*/  FFMA R4, R9, R14, R9 ;  /* 0x0000000e09047223 */ /* 0x000fc80000000009 */
[----:B------:R-:W-:-:S04]  /*9cd0*/  FFMA R9, R3, R4, RZ ;  /* 0x0000000403097223 */ /* 0x000fc800000000ff */
[----:B------:R-:W-:-:S04]  /*9ce0*/  FFMA R13, R12, R9, R3 ;  /* 0x000000090c0d7223 */ /* 0x000fc80000000003 */
[----:B------:R-:W-:-:S04]  /*9cf0*/  FFMA R9, R4, R13, R9 ;  /* 0x0000000d04097223 */ /* 0x000fc80000000009 */
[----:B------:R-:W-:-:S04]  /*9d00*/  FFMA R12, R12, R9, R3 ;  /* 0x000000090c0c7223 */ /* 0x000fc80000000003 */
[----:B------:R-:W-:-:S05]  /*9d10*/  FFMA R3, R4, R12, R9 ;  /* 0x0000000c04037223 */ /* 0x000fca0000000009 */
[----:B------:R-:W-:-:S04]  /*9d20*/  SHF.R.U32.HI R5, RZ, 0x17, R3 ;  /* 0x00000017ff057819 */ /* 0x000fc80000011603 */
[----:B------:R-:W-:-:S04]  /*9d30*/  LOP3.LUT R5, R5, 0xff, RZ, 0xc0, !PT ;  /* 0x000000ff05057812 */ /* 0x000fc800078ec0ff */
[----:B------:R-:W-:-:S04]  /*9d40*/  IADD3 R10, PT, PT, R5, R8, RZ ;  /* 0x00000008050a7210 */ /* 0x000fc80007ffe0ff */
[----:B------:R-:W-:-:S04]  /*9d50*/  IADD3 R5, PT, PT, R10, -0x1, RZ ;  /* 0xffffffff0a057810 */ /* 0x000fc80007ffe0ff */
[----:B------:R-:W-:-:S13]  /*9d60*/  ISETP.GE.U32.AND P0, PT, R5, 0xfe, PT ;  /* 0x000000fe0500780c */ /* 0x000fda0003f06070 */
[----:B------:R-:W-:Y:S05]  /*9d70*/  @!P0 BRA `(.L_x_142) ;  /* 0x0000000000808947 */ /* 0x000fea0003800000 */
[----:B------:R-:W-:-:S13]  /*9d80*/  ISETP.GT.AND P0, PT, R10, 0xfe, PT ;  /* 0x000000fe0a00780c */ /* 0x000fda0003f04270 */
[----:B------:R-:W-:Y:S05]  /*9d90*/  @P0 BRA `(.L_x_143) ;  /* 0x00000000006c0947 */ /* 0x000fea0003800000 */
[----:B------:R-:W-:-:S13]  /*9da0*/  ISETP.GE.AND P0, PT, R10, 0x1, PT ;  /* 0x000000010a00780c */ /* 0x000fda0003f06270 */
[----:B------:R-:W-:Y:S05]  /*9db0*/  @P0 BRA `(.L_x_144) ;  /* 0x0000000000740947 */ /* 0x000fea0003800000 */
[----:B------:R-:W-:Y:S02]  /*9dc0*/  ISETP.GE.AND P0, PT, R10, -0x18, PT ;  /* 0xffffffe80a00780c */ /* 0x000fe40003f06270 */
[----:B------:R-:W-:-:S11]  /*9dd0*/  LOP3.LUT R3, R3, 0x80000000, RZ, 0xc0, !PT ;  /* 0x8000000003037812 */ /* 0x000fd600078ec0ff */
[----:B------:R-:W-:Y:S05]  /*9de0*/  @!P0 BRA `(.L_x_144) ;  /* 0x0000000000688947 */ /* 0x000fea0003800000 */
[-CC-:B------:R-:W-:Y:S01]  /*9df0*/  FFMA.RZ R5, R4, R12.reuse, R9.reuse ;  /* 0x0000000c04057223 */ /* 0x180fe2000000c009 */
[C---:B------:R-:W-:Y:S02]  /*9e00*/  ISETP.NE.AND P2, PT, R10.reuse, RZ, PT ;  /* 0x000000ff0a00720c */ /* 0x040fe40003f45270 */
[----:B------:R-:W-:Y:S02]  /*9e10*/  ISETP.NE.AND P1, PT, R10, RZ, PT ;  /* 0x000000ff0a00720c */ /* 0x000fe40003f25270 */
[----:B------:R-:W-:Y:S01]  /*9e20*/  LOP3.LUT R8, R5, 0x7fffff, RZ, 0xc0, !PT ;  /* 0x007fffff05087812 */ /* 0x000fe200078ec0ff */
[CCC-:B------:R-:W-:Y:S01]  /*9e30*/  FFMA.RP R5, R4.reuse, R12.reuse, R9.reuse ;  /* 0x0000000c04057223 */ /* 0x1c0fe20000008009 */
[----:B------:R-:W-:Y:S01]  /*9e40*/  FFMA.RM R4, R4, R12, R9 ;  /* 0x0000000c04047223 */ /* 0x000fe20000004009 */
[----:B------:R-:W-:Y:S02]  /*9e50*/  IADD3 R9, PT, PT, R10, 0x20, RZ ;  /* 0x000000200a097810 */ /* 0x000fe40007ffe0ff */
[----:B------:R-:W-:-:S02]  /*9e60*/  LOP3.LUT R8, R8, 0x800000, RZ, 0xfc, !PT ;  /* 0x0080000008087812 */ /* 0x000fc400078efcff */
[----:B------:R-:W-:Y:S02]  /*9e70*/  IADD3 R10, PT, PT, -R10, RZ, RZ ;  /* 0x000000ff0a0a7210 */ /* 0x000fe40007ffe1ff */
[----:B------:R-:W-:Y:S02]  /*9e80*/  SHF.L.U32 R9, R8, R9, RZ ;  /* 0x0000000908097219 */ /* 0x000fe400000006ff */
[----:B------:R-:W-:Y:S02]  /*9e90*/  FSETP.NEU.FTZ.AND P0, PT, R5, R4, PT ;  /* 0x000000040500720b */ /* 0x000fe40003f1d000 */
[----:B------:R-:W-:Y:S02]  /*9ea0*/  SEL R5, R10, RZ, P2 ;  /* 0x000000ff0a057207 */ /* 0x000fe40001000000 */
[----:B------:R-:W-:Y:S02]  /*9eb0*/  ISETP.NE.AND P1, PT, R9, RZ, P1 ;  /* 0x000000ff0900720c */ /* 0x000fe40000f25270 */
[----:B------:R-:W-:-:S02]  /*9ec0*/  SHF.R.U32.HI R5, RZ, R5, R8 ;  /* 0x00000005ff057219 */ /* 0x000fc40000011608 */
[----:B------:R-:W-:Y:S02]  /*9ed0*/  PLOP3.LUT P0, PT, P0, P1, PT, 0xf8, 0x8f ;  /* 0x00000000008f781c */ /* 0x000fe40000703f70 */
[----:B------:R-:W-:Y:S02]  /*9ee0*/  SHF.R.U32.HI R9, RZ, 0x1, R5 ;  /* 0x00000001ff097819 */ /* 0x000fe40000011605 */
[----:B------:R-:W-:-:S04]  /*9ef0*/  SEL R4, RZ, 0x1, !P0 ;  /* 0x00000001ff047807 */ /* 0x000fc80004000000 */
[----:B------:R-:W-:-:S04]  /*9f00*/  LOP3.LUT R4, R4, 0x1, R9, 0xf8, !PT ;  /* 0x0000000104047812 */ /* 0x000fc800078ef809 */
[----:B------:R-:W-:-:S04]  /*9f10*/  LOP3.LUT R4, R4, R5, RZ, 0xc0, !PT ;  /* 0x0000000504047212 */ /* 0x000fc800078ec0ff */
[----:B------:R-:W-:-:S04]  /*9f20*/  IADD3 R4, PT, PT, R9, R4, RZ ;  /* 0x0000000409047210 */ /* 0x000fc80007ffe0ff */
[----:B------:R-:W-:Y:S01]  /*9f30*/  LOP3.LUT R3, R4, R3, RZ, 0xfc, !PT ;  /* 0x0000000304037212 */ /* 0x000fe200078efcff */
[----:B------:R-:W-:Y:S06]  /*9f40*/  BRA `(.L_x_144) ;  /* 0x0000000000107947 */ /* 0x000fec0003800000 */
.L_x_143:
[----:B------:R-:W-:-:S04]  /*9f50*/  LOP3.LUT R3, R3, 0x80000000, RZ, 0xc0, !PT ;  /* 0x8000000003037812 */ /* 0x000fc800078ec0ff */
[----:B------:R-:W-:Y:S01]  /*9f60*/  LOP3.LUT R3, R3, 0x7f800000, RZ, 0xfc, !PT ;  /* 0x7f80000003037812 */ /* 0x000fe200078efcff */
[----:B------:R-:W-:Y:S06]  /*9f70*/  BRA `(.L_x_144) ;  /* 0x0000000000047947 */ /* 0x000fec0003800000 */
.L_x_142:
[----:B------:R-:W-:-:S07]  /*9f80*/  LEA R3, R8, R3, 0x17 ;  /* 0x0000000308037211 */ /* 0x000fce00078eb8ff */
.L_x_144:
[----:B------:R-:W-:Y:S05]  /*9f90*/  BSYNC.RECONVERGENT B1 ;  /* 0x0000000000017941 */ /* 0x000fea0003800200 */
.L_x_141:
[----:B------:R-:W-:Y:S05]  /*9fa0*/  BRA `(.L_x_145) ;  /* 0x0000000000207947 */ /* 0x000fea0003800000 */
.L_x_140:
[----:B------:R-:W-:-:S04]  /*9fb0*/  LOP3.LUT R3, R9, 0x80000000, R4, 0x48, !PT ;  /* 0x8000000009037812 */ /* 0x000fc800078e4804 */
[----:B------:R-:W-:Y:S01]  /*9fc0*/  LOP3.LUT R3, R3, 0x7f800000, RZ, 0xfc, !PT ;  /* 0x7f80000003037812 */ /* 0x000fe200078efcff */
[----:B------:R-:W-:Y:S06]  /*9fd0*/  BRA `(.L_x_145) ;  /* 0x0000000000147947 */ /* 0x000fec0003800000 */
.L_x_139:
[----:B------:R-:W-:Y:S01]  /*9fe0*/  LOP3.LUT R3, R9, 0x80000000, R4, 0x48, !PT ;  /* 0x8000000009037812 */ /* 0x000fe200078e4804 */
[----:B------:R-:W-:Y:S06]  /*9ff0*/  BRA `(.L_x_145) ;  /* 0x00000000000c7947 */ /* 0x000fec0003800000 */
.L_x_138:
[----:B------:R-:W0:Y:S01]  /*a000*/  MUFU.RSQ R3, -QNAN ;  /* 0xffc0000000037908 */ /* 0x000e220000001400 */
[----:B------:R-:W-:Y:S05]  /*a010*/  BRA `(.L_x_145) ;  /* 0x0000000000047947 */ /* 0x000fea0003800000 */
.L_x_137:
[----:B------:R-:W-:-:S07]  /*a020*/  FADD.FTZ R3, R4, R3 ;  /* 0x0000000304037221 */ /* 0x000fce0000010000 */
.L_x_145:
[----:B------:R-:W-:Y:S05]  /*a030*/  BSYNC.RECONVERGENT B0 ;  /* 0x0000000000007941 */ /* 0x000fea0003800200 */
.L_x_135:
[----:B------:R-:W-:Y:S01]  /*a040*/  HFMA2 R5, -RZ, RZ, 0, 0 ;  /* 0x00000000ff057431 */ /* 0x000fe200000001ff */
[----:B------:R-:W-:-:S04]  /*a050*/  MOV R4, R7 ;  /* 0x0000000700047202 */ /* 0x000fc80000000f00 */
[----:B0-----:R-:W-:Y:S05]  /*a060*/  RET.REL.NODEC R4 `(_Z13ft_sgemm_hugeiiiPfS_S_ff) ;  /* 0xffffff5c04e47950 */ /* 0x001fea0003c3ffff */
.L_x_146:
[----:B------:R-:W-:-:S00]  /*a070*/  BRA `(.L_x_146) ;  /* 0xfffffffc00fc7947 */ /* 0x000fc0000383ffff */
[----:B------:R-:W-:-:S00]  /*a080*/  NOP ;  /* 0x0000000000007918 */ /* 0x000fc00000000000 */
[----:B------:R-:W-:-:S00]  /*a090*/  NOP ;  /* 0x0000000000007918 */ /* 0x000fc00000000000 */
[----:B------:R-:W-:-:S00]  /*a0a0*/  NOP ;  /* 0x0000000000007918 */ /* 0x000fc00000000000 */
[----:B------:R-:W-:-:S00]  /*a0b0*/  NOP ;  /* 0x0000000000007918 */ /* 0x000fc00000000000 */
[----:B------:R-:W-:-:S00]  /*a0c0*/  NOP ;  /* 0x0000000000007918 */ /* 0x000fc00000000000 */
[----:B------:R-:W-:-:S00]  /*a0d0*/  NOP ;  /* 0x0000000000007918 */ /* 0x000fc00000000000 */
[----:B------:R-:W-:-:S00]  /*a0e0*/  NOP ;  /* 0x0000000000007918 */ /* 0x000fc00000000000 */
[----:B------:R-:W-:-:S00]  /*a0f0*/  NOP ;  /* 0x0000000000007918 */ /* 0x000fc00000000000 */
.L_x_147:


//--------------------- .nv.global.init           --------------------------
	.section	.nv.global.init,"aw",@progbits
.nv.global.init:
	.type		$str,@object
	.size		$str,(.L_0 - $str)
$str:
        /*0000*/ 	.byte	0x74, 0x78, 0x3a, 0x20, 0x25, 0x64, 0x2c, 0x20, 0x6b, 0x3a, 0x20, 0x25, 0x64, 0x2c, 0x20, 0x25
        /*0010*/ 	.byte	0x66, 0x2c, 0x20, 0x25, 0x66, 0x0a, 0x00
.L_0:


//--------------------- .nv.shared._Z13ft_sgemm_hugeiiiPfS_S_ff --------------------------
	.section	.nv.shared._Z13ft_sgemm_hugeiiiPfS_S_ff,"aw",@nobits
	.sectionflags	@""
	.align	4
.nv.shared._Z13ft_sgemm_hugeiiiPfS_S_ff:
	.zero		17408


//--------------------- .nv.shared.reserved.0     --------------------------
	.section	.nv.shared.reserved.0,"aw",@nobits
	.weak		__nv_reservedSMEM_offset_0_alias
	.size		__nv_reservedSMEM_offset_0_alias, 0, 64
	.other		__nv_reservedSMEM_offset_0_alias,@"STO_CUDA_RESERVED_SHARED STV_DEFAULT"
__nv_reservedSMEM_offset_0_alias:
	.zero		0
	.zero		64


//--------------------- .nv.constant0._Z13ft_sgemm_hugeiiiPfS_S_ff --------------------------
	.section	.nv.constant0._Z13ft_sgemm_hugeiiiPfS_S_ff,"a",@progbits
	.sectionflags	@""
	.align	4
.nv.constant0._Z13ft_sgemm_hugeiiiPfS_S_ff:
	.zero		944


//--------------------- SYMBOLS --------------------------

	.type		.nv.reservedSmem.offset0,@object
	.size		.nv.reservedSmem.offset0,0x4
	.type		.nv.reservedSmem.cap,@object
	.size		.nv.reservedSmem.cap,0x4
	.type		vprintf,@function
